	.target	sm_90a

	.elftype	@"ET_EXEC"


//--------------------- .note.nv.tkinfo           --------------------------
	.section	.note.nv.tkinfo,"",@"SHT_NOTE"
	.sectionflags	@"SHF_NOTE_NV_TKINFO"
	.tkinfo
        /*0018*/ 	.word	0x00000002
        /*0030*/ 	.string	""
        /*0030*/ 	.string	"ptxas"
        /*0030*/ 	.string	"Cuda compilation tools, release 13.0, V13.0.88"
        /*0030*/ 	.string	"Build cuda_13.0.r13.0/compiler.36424714_0"
        /*0030*/ 	.string	"-v  -suppress-debug-info  -lineinfo  -arch sm_90a "



//--------------------- .note.nv.cuinfo           --------------------------
	.section	.note.nv.cuinfo,"",@"SHT_NOTE"
	.sectionflags	@"SHF_NOTE_NV_CUINFO"
        /*0018*/ 	.short	0x0002
        /*001a*/ 	.short	0x005a
        /*001c*/ 	.short	0x0082
	.zero		2


//--------------------- .nv.info                  --------------------------
	.section	.nv.info,"",@"SHT_CUDA_INFO"
	.align	4


	//----- nvinfo : EIATTR_REGCOUNT
	.align		4
        /*0000*/ 	.byte	0x04, 0x2f
        /*0002*/ 	.short	(.L_1 - .L_0)
	.align		4
.L_0:
        /*0004*/ 	.word	index@(matmul_kernel)
        /*0008*/ 	.word	0x000000dc


	//----- nvinfo : EIATTR_FRAME_SIZE
	.align		4
.L_1:
        /*000c*/ 	.byte	0x04, 0x11
        /*000e*/ 	.short	(.L_3 - .L_2)
	.align		4
.L_2:
        /*0010*/ 	.word	index@(matmul_kernel)
        /*0014*/ 	.word	0x00000000


	//----- nvinfo : EIATTR_MIN_STACK_SIZE
	.align		4
.L_3:
        /*0018*/ 	.byte	0x04, 0x12
        /*001a*/ 	.short	(.L_5 - .L_4)
	.align		4
.L_4:
        /*001c*/ 	.word	index@(matmul_kernel)
        /*0020*/ 	.word	0x00000000
.L_5:


//--------------------- .nv.compat                --------------------------
	.section	.nv.compat,"",@"SHT_CUDA_COMPAT_INFO"
	.align	4
        /*0000*/ 	.byte	0x02, 0x09, 0x01, 0x00, 0x02, 0x02, 0x04, 0x00, 0x02, 0x05, 0x05, 0x00, 0x03, 0x07, 0x01, 0x01
        /*0010*/ 	.byte	0x02, 0x03, 0x00, 0x00, 0x02, 0x06, 0x01, 0x00, 0x04, 0x0b, 0x08, 0x00, 0x00, 0x00, 0x00, 0x00
        /*0020*/ 	.byte	0x00, 0x00, 0x00, 0x00


//--------------------- .nv.info.matmul_kernel    --------------------------
	.section	.nv.info.matmul_kernel,"",@"SHT_CUDA_INFO"
	.sectionflags	@""
	.align	4


	//----- nvinfo : EIATTR_CUDA_API_VERSION
	.align		4
        /*0000*/ 	.byte	0x04, 0x37
        /*0002*/ 	.short	(.L_7 - .L_6)
.L_6:
        /*0004*/ 	.word	0x00000082


	//----- nvinfo : EIATTR_KPARAM_INFO
	.align		4
.L_7:
        /*0008*/ 	.byte	0x04, 0x17
        /*000a*/ 	.short	(.L_9 - .L_8)
.L_8:
        /*000c*/ 	.word	0x00000000
        /*0010*/ 	.short	0x000d
        /*0012*/ 	.short	0x0048
        /*0014*/ 	.byte	0x00, 0xf4, 0x21, 0x00


	//----- nvinfo : EIATTR_KPARAM_INFO
	.align		4
.L_9:
        /*0018*/ 	.byte	0x04, 0x17
        /*001a*/ 	.short	(.L_11 - .L_10)
.L_10:
        /*001c*/ 	.word	0x00000000
        /*0020*/ 	.short	0x000c
        /*0022*/ 	.short	0x0040
        /*0024*/ 	.byte	0x00, 0xf4, 0x21, 0x00


	//----- nvinfo : EIATTR_KPARAM_INFO
	.align		4
.L_11:
        /*0028*/ 	.byte	0x04, 0x17
        /*002a*/ 	.short	(.L_13 - .L_12)
.L_12:
        /*002c*/ 	.word	0x00000000
        /*0030*/ 	.short	0x000b
        /*0032*/ 	.short	0x0038
        /*0034*/ 	.byte	0x00, 0xf0, 0x11, 0x00


	//----- nvinfo : EIATTR_KPARAM_INFO
	.align		4
.L_13:
        /*0038*/ 	.byte	0x04, 0x17
        /*003a*/ 	.short	(.L_15 - .L_14)
.L_14:
        /*003c*/ 	.word	0x00000000
        /*0040*/ 	.short	0x000a
        /*0042*/ 	.short	0x0034
        /*0044*/ 	.byte	0x00, 0xf0, 0x11, 0x00


	//----- nvinfo : EIATTR_KPARAM_INFO
	.align		4
.L_15:
        /*0048*/ 	.byte	0x04, 0x17
        /*004a*/ 	.short	(.L_17 - .L_16)
.L_16:
        /*004c*/ 	.word	0x00000000
        /*0050*/ 	.short	0x0009
        /*0052*/ 	.short	0x0030
        /*0054*/ 	.byte	0x00, 0xf0, 0x11, 0x00


	//----- nvinfo : EIATTR_KPARAM_INFO
	.align		4
.L_17:
        /*0058*/ 	.byte	0x04, 0x17
        /*005a*/ 	.short	(.L_19 - .L_18)
.L_18:
        /*005c*/ 	.word	0x00000000
        /*0060*/ 	.short	0x0008
        /*0062*/ 	.short	0x002c
        /*0064*/ 	.byte	0x00, 0xf0, 0x11, 0x00


	//----- nvinfo : EIATTR_KPARAM_INFO
	.align		4
.L_19:
        /*0068*/ 	.byte	0x04, 0x17
        /*006a*/ 	.short	(.L_21 - .L_20)
.L_20:
        /*006c*/ 	.word	0x00000000
        /*0070*/ 	.short	0x0007
        /*0072*/ 	.short	0x0028
        /*0074*/ 	.byte	0x00, 0xf0, 0x11, 0x00


	//----- nvinfo : EIATTR_KPARAM_INFO
	.align		4
.L_21:
        /*0078*/ 	.byte	0x04, 0x17
        /*007a*/ 	.short	(.L_23 - .L_22)
.L_22:
        /*007c*/ 	.word	0x00000000
        /*0080*/ 	.short	0x0006
        /*0082*/ 	.short	0x0024
        /*0084*/ 	.byte	0x00, 0xf0, 0x11, 0x00


	//----- nvinfo : EIATTR_KPARAM_INFO
	.align		4
.L_23:
        /*0088*/ 	.byte	0x04, 0x17
        /*008a*/ 	.short	(.L_25 - .L_24)
.L_24:
        /*008c*/ 	.word	0x00000000
        /*0090*/ 	.short	0x0005
        /*0092*/ 	.short	0x0020
        /*0094*/ 	.byte	0x00, 0xf0, 0x11, 0x00


	//----- nvinfo : EIATTR_KPARAM_INFO
	.align		4
.L_25:
        /*0098*/ 	.byte	0x04, 0x17
        /*009a*/ 	.short	(.L_27 - .L_26)
.L_26:
        /*009c*/ 	.word	0x00000000
        /*00a0*/ 	.short	0x0004
        /*00a2*/ 	.short	0x001c
        /*00a4*/ 	.byte	0x00, 0xf0, 0x11, 0x00


	//----- nvinfo : EIATTR_KPARAM_INFO
	.align		4
.L_27:
        /*00a8*/ 	.byte	0x04, 0x17
        /*00aa*/ 	.short	(.L_29 - .L_28)
.L_28:
        /*00ac*/ 	.word	0x00000000
        /*00b0*/ 	.short	0x0003
        /*00b2*/ 	.short	0x0018
        /*00b4*/ 	.byte	0x00, 0xf0, 0x11, 0x00


	//----- nvinfo : EIATTR_KPARAM_INFO
	.align		4
.L_29:
        /*00b8*/ 	.byte	0x04, 0x17
        /*00ba*/ 	.short	(.L_31 - .L_30)
.L_30:
        /*00bc*/ 	.word	0x00000000
        /*00c0*/ 	.short	0x0002
        /*00c2*/ 	.short	0x0010
        /*00c4*/ 	.byte	0x00, 0xf4, 0x21, 0x00


	//----- nvinfo : EIATTR_KPARAM_INFO
	.align		4
.L_31:
        /*00c8*/ 	.byte	0x04, 0x17
        /*00ca*/ 	.short	(.L_33 - .L_32)
.L_32:
        /*00cc*/ 	.word	0x00000000
        /*00d0*/ 	.short	0x0001
        /*00d2*/ 	.short	0x0008
        /*00d4*/ 	.byte	0x00, 0xf4, 0x21, 0x00


	//----- nvinfo : EIATTR_KPARAM_INFO
	.align		4
.L_33:
        /*00d8*/ 	.byte	0x04, 0x17
        /*00da*/ 	.short	(.L_35 - .L_34)
.L_34:
        /*00dc*/ 	.word	0x00000000
        /*00e0*/ 	.short	0x0000
        /*00e2*/ 	.short	0x0000
        /*00e4*/ 	.byte	0x00, 0xf4, 0x21, 0x00


	//----- nvinfo : EIATTR_SPARSE_MMA_MASK
	.align		4
.L_35:
        /*00e8*/ 	.byte	0x03, 0x50
        /*00ea*/ 	.short	0x0000


	//----- nvinfo : EIATTR_MAXREG_COUNT
	.align		4
        /*00ec*/ 	.byte	0x03, 0x1b
        /*00ee*/ 	.short	0x00ff


	//----- nvinfo : EIATTR_NUM_BARRIERS
	.align		4
        /*00f0*/ 	.byte	0x02, 0x4c
        /*00f2*/ 	.byte	0x01
	.zero		1


	//----- nvinfo : EIATTR_MERCURY_ISA_VERSION
	.align		4
        /*00f4*/ 	.byte	0x03, 0x5f
        /*00f6*/ 	.short	0x0101


	//----- nvinfo : EIATTR_EXIT_INSTR_OFFSETS
	.align		4
        /*00f8*/ 	.byte	0x04, 0x1c
        /*00fa*/ 	.short	(.L_37 - .L_36)


	//   ....[0]....
.L_36:
        /*00fc*/ 	.word	0x000085c0


	//   ....[1]....
        /*0100*/ 	.word	0x000085e0


	//----- nvinfo : EIATTR_REQNTID
	.align		4
.L_37:
        /*0104*/ 	.byte	0x04, 0x10
        /*0106*/ 	.short	(.L_39 - .L_38)
.L_38:
        /*0108*/ 	.word	0x00000080
        /*010c*/ 	.word	0x00000001
        /*0110*/ 	.word	0x00000001


	//----- nvinfo : EIATTR_CBANK_PARAM_SIZE
	.align		4
.L_39:
        /*0114*/ 	.byte	0x03, 0x19
        /*0116*/ 	.short	0x0050


	//----- nvinfo : EIATTR_PARAM_CBANK
	.align		4
        /*0118*/ 	.byte	0x04, 0x0a
        /*011a*/ 	.short	(.L_41 - .L_40)
	.align		4
.L_40:
        /*011c*/ 	.word	index@(.nv.constant0.matmul_kernel)
        /*0120*/ 	.short	0x0210
        /*0122*/ 	.short	0x0050


	//----- nvinfo : EIATTR_SW_WAR
	.align		4
.L_41:
        /*0124*/ 	.byte	0x04, 0x36
        /*0126*/ 	.short	(.L_43 - .L_42)
.L_42:
        /*0128*/ 	.word	0x00000008
.L_43:


//--------------------- .nv.callgraph             --------------------------
	.section	.nv.callgraph,"",@"SHT_CUDA_CALLGRAPH"
	.align	4
	.sectionentsize	8
	.align		4
        /*0000*/ 	.word	0x00000000
	.align		4
        /*0004*/ 	.word	0xffffffff
	.align		4
        /*0008*/ 	.word	0x00000000
	.align		4
        /*000c*/ 	.word	0xfffffffe
	.align		4
        /*0010*/ 	.word	0x00000000
	.align		4
        /*0014*/ 	.word	0xfffffffd
	.align		4
        /*0018*/ 	.word	0x00000000
	.align		4
        /*001c*/ 	.word	0xfffffffc


//--------------------- .text.matmul_kernel       --------------------------
	.section	.text.matmul_kernel,"ax",@progbits
	.align	128
        .global         matmul_kernel
        .type           matmul_kernel,@function
        .size           matmul_kernel,(.L_x_3 - matmul_kernel)
        .other          matmul_kernel,@"STO_CUDA_ENTRY STV_DEFAULT"
matmul_kernel:
.text.matmul_kernel:
[----:B------:R-:W-:Y:S08]  /*0000*/  LDC R1, c[0x0][0x28] ;  /* 0x00000a00ff017b82 */ /* 0x000ff00000000800 */
[----:B------:R-:W1:Y:S01]  /*0010*/  LDC.64 R158, c[0x0][0x228] ;  /* 0x00008a00ff9e7b82 */ /* 0x000e620000000a00 */
[----:B------:R-:W2:Y:S01]  /*0020*/  S2R R5, SR_CTAID.X ;  /* 0x0000000000057919 */ /* 0x000ea20000002500 */
[----:B------:R-:W-:Y:S01]  /*0030*/  ULDC.64 UR6, c[0x0][0x230] ;  /* 0x00008c0000067ab9 */ /* 0x000fe20000000a00 */
[----:B------:R-:W-:Y:S01]  /*0040*/  ULDC.64 UR12, c[0x0][0x238] ;  /* 0x00008e00000c7ab9 */ /* 0x000fe20000000a00 */
[----:B------:R-:W-:-:S02]  /*0050*/  UIADD3 UR4, UR6, 0x1f, URZ ;  /* 0x0000001f06047890 */ /* 0x000fc4000fffe03f */
[----:B------:R-:W-:Y:S02]  /*0060*/  UIADD3 UR8, UR6, -0x20, URZ ;  /* 0xffffffe006087890 */ /* 0x000fe4000fffe03f */
[----:B------:R-:W-:Y:S02]  /*0070*/  UISETP.GT.AND UP0, UPT, UR4, 0x1f, UPT ;  /* 0x0000001f0400788c */ /* 0x000fe4000bf04270 */
[----:B------:R-:W-:Y:S02]  /*0080*/  UISETP.GT.AND UP1, UPT, UR4, 0x3f, UPT ;  /* 0x0000003f0400788c */ /* 0x000fe4000bf24270 */
[----:B------:R-:W-:Y:S01]  /*0090*/  USEL UR5, URZ, 0x4, !UP0 ;  /* 0x000000043f057887 */ /* 0x000fe2000c000000 */
[----:B------:R-:W-:Y:S01]  /*00a0*/  ULDC.64 UR14, c[0x0][0x210] ;  /* 0x00008400000e7ab9 */ /* 0x000fe20000000a00 */
[----:B------:R-:W-:Y:S01]  /*00b0*/  ULDC UR9, c[0x0][0x240] ;  /* 0x0000900000097ab9 */ /* 0x000fe20000000800 */
[----:B------:R-:W-:Y:S01]  /*00c0*/  ULDC.64 UR18, c[0x0][0x218] ;  /* 0x0000860000127ab9 */ /* 0x000fe20000000a00 */
[----:B------:R-:W-:-:S02]  /*00d0*/  ULDC.64 UR16, c[0x0][0x208] ;  /* 0x0000820000107ab9 */ /* 0x000fc40000000a00 */
[----:B------:R-:W-:Y:S01]  /*00e0*/  IMAD.U32 R101, RZ, RZ, UR5 ;  /* 0x00000005ff657e24 */ /* 0x000fe2000f8e00ff */
[----:B------:R-:W-:Y:S02]  /*00f0*/  USHF.L.U32 UR20, UR12, 0x5, URZ ;  /* 0x000000050c147899 */ /* 0x000fe4000800063f */
[----:B------:R-:W-:Y:S02]  /*0100*/  UISETP.GE.AND UP0, UPT, UR4, 0x20, UPT ;  /* 0x000000200400788c */ /* 0x000fe4000bf06270 */
[----:B------:R-:W3:Y:S01]  /*0110*/  S2UR UR5, SR_CgaCtaId ;  /* 0x00000000000579c3 */ /* 0x000ee20000008800 */
[----:B-1----:R-:W-:Y:S01]  /*0120*/  VIADD R0, R159, 0x7f ;  /* 0x0000007f9f007836 */ /* 0x002fe20000000000 */
[----:B------:R-:W-:Y:S01]  /*0130*/  IABS R14, R159 ;  /* 0x0000009f000e7213 */ /* 0x000fe20000000000 */
[----:B------:R-:W-:Y:S01]  /*0140*/  IMAD.U32 R205, RZ, RZ, UR20 ;  /* 0x00000014ffcd7e24 */ /* 0x000fe2000f8e00ff */
[----:B------:R-:W-:Y:S01]  /*0150*/  IABS R16, R158 ;  /* 0x0000009e00107213 */ /* 0x000fe20000000000 */
[----:B------:R-:W-:Y:S01]  /*0160*/  IMAD.U32 R207, RZ, RZ, UR20 ;  /* 0x00000014ffcf7e24 */ /* 0x000fe2000f8e00ff */
[----:B------:R-:W-:-:S04]  /*0170*/  SHF.R.S32.HI R3, RZ, 0x1f, R0 ;  /* 0x0000001fff037819 */ /* 0x000fc80000011400 */
[----:B------:R-:W-:Y:S02]  /*0180*/  LEA.HI R3, R3, R0, RZ, 0x7 ;  /* 0x0000000003037211 */ /* 0x000fe400078f38ff */
[----:B--2---:R-:W-:Y:S02]  /*0190*/  IABS R8, R5 ;  /* 0x0000000500087213 */ /* 0x004fe40000000000 */
[----:B------:R-:W-:-:S05]  /*01a0*/  SHF.R.S32.HI R3, RZ, 0x7, R3 ;  /* 0x00000007ff037819 */ /* 0x000fca0000011403 */
[----:B------:R-:W-:-:S05]  /*01b0*/  IMAD.SHL.U32 R4, R3, 0x8, RZ ;  /* 0x0000000803047824 */ /* 0x000fca00078e00ff */
[-C--:B------:R-:W-:Y:S02]  /*01c0*/  IABS R7, R4.reuse ;  /* 0x0000000400077213 */ /* 0x080fe40000000000 */
[----:B------:R-:W-:Y:S02]  /*01d0*/  IABS R10, R4 ;  /* 0x00000004000a7213 */ /* 0x000fe40000000000 */
[----:B------:R-:W1:Y:S08]  /*01e0*/  I2F.RP R0, R7 ;  /* 0x0000000700007306 */ /* 0x000e700000209400 */
[----:B-1----:R-:W1:Y:S02]  /*01f0*/  MUFU.RCP R0, R0 ;  /* 0x0000000000007308 */ /* 0x002e640000001000 */
[----:B-1----:R-:W-:-:S02]  /*0200*/  VIADD R2, R0, 0xffffffe ;  /* 0x0ffffffe00027836 */ /* 0x002fc40000000000 */
[----:B------:R-:W-:-:S04]  /*0210*/  IMAD.MOV R0, RZ, RZ, -R10 ;  /* 0x000000ffff007224 */ /* 0x000fc800078e0a0a */
[----:B------:R1:W2:Y:S02]  /*0220*/  F2I.FTZ.U32.TRUNC.NTZ R3, R2 ;  /* 0x0000000200037305 */ /* 0x0002a4000021f000 */
[----:B-1----:R-:W-:Y:S02]  /*0230*/  IMAD.MOV.U32 R2, RZ, RZ, RZ ;  /* 0x000000ffff027224 */ /* 0x002fe400078e00ff */
[----:B--2---:R-:W-:-:S04]  /*0240*/  IMAD.MOV R6, RZ, RZ, -R3 ;  /* 0x000000ffff067224 */ /* 0x004fc800078e0a03 */
[----:B------:R-:W-:Y:S02]  /*0250*/  IMAD R9, R6, R7, RZ ;  /* 0x0000000706097224 */ /* 0x000fe400078e02ff */
[----:B------:R-:W-:Y:S02]  /*0260*/  IMAD.MOV.U32 R6, RZ, RZ, R8 ;  /* 0x000000ffff067224 */ /* 0x000fe400078e0008 */
[----:B------:R-:W-:-:S06]  /*0270*/  IMAD.HI.U32 R3, R3, R9, R2 ;  /* 0x0000000903037227 */ /* 0x000fcc00078e0002 */
[----:B------:R-:W-:-:S04]  /*0280*/  IMAD.HI.U32 R3, R3, R6, RZ ;  /* 0x0000000603037227 */ /* 0x000fc800078e00ff */
[----:B------:R-:W-:Y:S02]  /*0290*/  IMAD R0, R3, R0, R6 ;  /* 0x0000000003007224 */ /* 0x000fe400078e0206 */
[----:B------:R-:W1:Y:S03]  /*02a0*/  I2F.RP R6, R14 ;  /* 0x0000000e00067306 */ /* 0x000e660000209400 */
[----:B------:R-:W-:-:S05]  /*02b0*/  ISETP.GT.U32.AND P1, PT, R7, R0, PT ;  /* 0x000000000700720c */ /* 0x000fca0003f24070 */
[----:B-1----:R-:W-:Y:S08]  /*02c0*/  MUFU.RCP R6, R6 ;  /* 0x0000000600067308 */ /* 0x002ff00000001000 */
[----:B------:R-:W-:Y:S02]  /*02d0*/  @!P1 IMAD.IADD R0, R0, 0x1, -R7 ;  /* 0x0000000100009824 */ /* 0x000fe400078e0a07 */
[----:B------:R-:W-:Y:S01]  /*02e0*/  @!P1 VIADD R3, R3, 0x1 ;  /* 0x0000000103039836 */ /* 0x000fe20000000000 */
[----:B------:R-:W-:-:S02]  /*02f0*/  ISETP.NE.AND P1, PT, R4, RZ, PT ;  /* 0x000000ff0400720c */ /* 0x000fc40003f25270 */
[----:B------:R-:W-:Y:S02]  /*0300*/  ISETP.GE.U32.AND P0, PT, R0, R7, PT ;  /* 0x000000070000720c */ /* 0x000fe40003f06070 */
[----:B------:R-:W-:-:S04]  /*0310*/  LOP3.LUT R0, R5, R4, RZ, 0x3c, !PT ;  /* 0x0000000405007212 */ /* 0x000fc800078e3cff */
[----:B------:R-:W-:Y:S01]  /*0320*/  ISETP.GE.AND P2, PT, R0, RZ, PT ;  /* 0x000000ff0000720c */ /* 0x000fe20003f46270 */
[----:B------:R-:W-:-:S06]  /*0330*/  VIADD R0, R158, 0x3f ;  /* 0x0000003f9e007836 */ /* 0x000fcc0000000000 */
[----:B------:R-:W-:-:S04]  /*0340*/  @P0 VIADD R3, R3, 0x1 ;  /* 0x0000000103030836 */ /* 0x000fc80000000000 */
[----:B------:R-:W-:Y:S01]  /*0350*/  IMAD.MOV.U32 R2, RZ, RZ, R3 ;  /* 0x000000ffff027224 */ /* 0x000fe200078e0003 */
[----:B------:R-:W-:-:S03]  /*0360*/  SHF.R.S32.HI R3, RZ, 0x1f, R0 ;  /* 0x0000001fff037819 */ /* 0x000fc60000011400 */
[----:B------:R-:W-:Y:S01]  /*0370*/  @!P2 IMAD.MOV R2, RZ, RZ, -R2 ;  /* 0x000000ffff02a224 */ /* 0x000fe200078e0a02 */
[----:B------:R-:W-:Y:S02]  /*0380*/  @!P1 LOP3.LUT R2, RZ, R4, RZ, 0x33, !PT ;  /* 0x00000004ff029212 */ /* 0x000fe400078e33ff */
[----:B------:R-:W-:-:S03]  /*0390*/  LEA.HI R3, R3, R0, RZ, 0x6 ;  /* 0x0000000003037211 */ /* 0x000fc600078f30ff */
[----:B------:R-:W-:Y:S02]  /*03a0*/  IMAD.SHL.U32 R20, R2, 0x8, RZ ;  /* 0x0000000802147824 */ /* 0x000fe400078e00ff */
[----:B------:R-:W-:-:S03]  /*03b0*/  IMAD.MOV R2, RZ, RZ, -R2 ;  /* 0x000000ffff027224 */ /* 0x000fc600078e0a02 */
[----:B------:R-:W-:Y:S01]  /*03c0*/  LEA.HI.SX32 R3, R3, -R20, 0x1a ;  /* 0x8000001403037211 */ /* 0x000fe200078fd2ff */
[----:B------:R-:W-:Y:S02]  /*03d0*/  IMAD R21, R4, R2, R5 ;  /* 0x0000000204157224 */ /* 0x000fe400078e0205 */
[----:B------:R-:W-:Y:S01]  /*03e0*/  IMAD.MOV.U32 R2, RZ, RZ, RZ ;  /* 0x000000ffff027224 */ /* 0x000fe200078e00ff */
[----:B------:R-:W-:-:S04]  /*03f0*/  VIMNMX R18, R3, 0x8, PT ;  /* 0x0000000803127848 */ /* 0x000fc80003fe0100 */
[-C--:B------:R-:W-:Y:S02]  /*0400*/  IABS R7, R18.reuse ;  /* 0x0000001200077213 */ /* 0x080fe40000000000 */
[----:B------:R-:W-:Y:S02]  /*0410*/  IABS R4, R18 ;  /* 0x0000001200047213 */ /* 0x000fe40000000000 */
[----:B------:R-:W1:Y:S08]  /*0420*/  I2F.RP R0, R7 ;  /* 0x0000000700007306 */ /* 0x000e700000209400 */
[----:B-1----:R-:W1:Y:S02]  /*0430*/  MUFU.RCP R0, R0 ;  /* 0x0000000000007308 */ /* 0x002e640000001000 */
[----:B-1----:R-:W-:Y:S01]  /*0440*/  VIADD R3, R0, 0xffffffe ;  /* 0x0ffffffe00037836 */ /* 0x002fe20000000000 */
[----:B------:R-:W-:-:S05]  /*0450*/  IABS R0, R21 ;  /* 0x0000001500007213 */ /* 0x000fca0000000000 */
[----:B------:R-:W1:Y:S02]  /*0460*/  F2I.FTZ.U32.TRUNC.NTZ R3, R3 ;  /* 0x0000000300037305 */ /* 0x000e64000021f000 */
[----:B-1----:R-:W-:-:S04]  /*0470*/  IMAD.MOV R8, RZ, RZ, -R3 ;  /* 0x000000ffff087224 */ /* 0x002fc800078e0a03 */
[----:B------:R-:W-:Y:S02]  /*0480*/  IMAD R5, R8, R7, RZ ;  /* 0x0000000708057224 */ /* 0x000fe400078e02ff */
[----:B------:R-:W1:Y:S02]  /*0490*/  S2R R8, SR_TID.X ;  /* 0x0000000000087919 */ /* 0x000e640000002100 */
[----:B------:R-:W-:-:S04]  /*04a0*/  IMAD.HI.U32 R2, R3, R5, R2 ;  /* 0x0000000503027227 */ /* 0x000fc800078e0002 */
[----:B------:R-:W-:Y:S02]  /*04b0*/  IMAD.MOV.U32 R3, RZ, RZ, R0 ;  /* 0x000000ffff037224 */ /* 0x000fe400078e0000 */
[----:B------:R-:W-:Y:S02]  /*04c0*/  IMAD.MOV R0, RZ, RZ, -R4 ;  /* 0x000000ffff007224 */ /* 0x000fe400078e0a04 */
[----:B------:R-:W-:-:S04]  /*04d0*/  IMAD.HI.U32 R2, R2, R3, RZ ;  /* 0x0000000302027227 */ /* 0x000fc800078e00ff */
[----:B------:R-:W-:Y:S01]  /*04e0*/  IMAD R0, R2, R0, R3 ;  /* 0x0000000002007224 */ /* 0x000fe200078e0203 */
[----:B------:R-:W-:Y:S01]  /*04f0*/  LOP3.LUT R3, R21, R18, RZ, 0x3c, !PT ;  /* 0x0000001215037212 */ /* 0x000fe200078e3cff */
[----:B------:R-:W-:-:S03]  /*0500*/  VIADD R5, R6, 0xffffffe ;  /* 0x0ffffffe06057836 */ /* 0x000fc60000000000 */
[----:B------:R-:W-:Y:S02]  /*0510*/  ISETP.GT.U32.AND P1, PT, R7, R0, PT ;  /* 0x000000000700720c */ /* 0x000fe40003f24070 */
[----:B------:R-:W-:Y:S01]  /*0520*/  ISETP.GE.AND P2, PT, R3, RZ, PT ;  /* 0x000000ff0300720c */ /* 0x000fe20003f46270 */
[----:B------:R-:W2:Y:S10]  /*0530*/  F2I.FTZ.U32.TRUNC.NTZ R5, R5 ;  /* 0x0000000500057305 */ /* 0x000eb4000021f000 */
[----:B------:R-:W-:Y:S01]  /*0540*/  @!P1 IMAD.IADD R0, R0, 0x1, -R7 ;  /* 0x0000000100009824 */ /* 0x000fe200078e0a07 */
[----:B-1----:R-:W-:Y:S01]  /*0550*/  LOP3.LUT R3, R8, 0x60, RZ, 0xc0, !PT ;  /* 0x0000006008037812 */ /* 0x002fe200078ec0ff */
[----:B------:R-:W-:Y:S01]  /*0560*/  @!P1 VIADD R2, R2, 0x1 ;  /* 0x0000000102029836 */ /* 0x000fe20000000000 */
[----:B------:R-:W-:Y:S01]  /*0570*/  ISETP.NE.AND P1, PT, R18, RZ, PT ;  /* 0x000000ff1200720c */ /* 0x000fe20003f25270 */
[----:B------:R-:W-:Y:S01]  /*0580*/  IMAD.SHL.U32 R6, R8, 0x10, RZ ;  /* 0x0000001008067824 */ /* 0x000fe200078e00ff */
[----:B------:R-:W-:-:S02]  /*0590*/  ISETP.GE.U32.AND P0, PT, R0, R7, PT ;  /* 0x000000070000720c */ /* 0x000fc40003f06070 */
[C---:B------:R-:W-:Y:S02]  /*05a0*/  LOP3.LUT R4, R8.reuse, 0x40, RZ, 0xc0, !PT ;  /* 0x0000004008047812 */ /* 0x040fe400078ec0ff */
[----:B------:R-:W-:Y:S02]  /*05b0*/  SHF.R.U32.HI R7, RZ, 0x1, R3 ;  /* 0x00000001ff077819 */ /* 0x000fe40000011603 */
[----:B------:R-:W-:Y:S02]  /*05c0*/  LOP3.LUT R10, R8, 0x3f, RZ, 0xc0, !PT ;  /* 0x0000003f080a7812 */ /* 0x000fe400078ec0ff */
[----:B------:R-:W-:Y:S01]  /*05d0*/  SHF.R.U32.HI R3, RZ, 0x4, R4 ;  /* 0x00000004ff037819 */ /* 0x000fe20000011604 */
[----:B--2---:R-:W-:Y:S01]  /*05e0*/  IMAD.MOV R4, RZ, RZ, -R5 ;  /* 0x000000ffff047224 */ /* 0x004fe200078e0a05 */
[----:B------:R-:W-:Y:S02]  /*05f0*/  LOP3.LUT R6, R6, 0x70, RZ, 0xc0, !PT ;  /* 0x0000007006067812 */ /* 0x000fe400078ec0ff */
[----:B------:R-:W-:Y:S01]  /*0600*/  LOP3.LUT R0, R8, 0x7f, RZ, 0xc0, !PT ;  /* 0x0000007f08007812 */ /* 0x000fe200078ec0ff */
[----:B------:R-:W-:-:S02]  /*0610*/  @P0 VIADD R2, R2, 0x1 ;  /* 0x0000000102020836 */ /* 0x000fc40000000000 */
[----:B------:R-:W-:Y:S02]  /*0620*/  IMAD R3, R10, 0x80, R3 ;  /* 0x000000800a037824 */ /* 0x000fe400078e0203 */
[----:B------:R-:W-:Y:S02]  /*0630*/  IMAD.MOV.U32 R13, RZ, RZ, R2 ;  /* 0x000000ffff0d7224 */ /* 0x000fe400078e0002 */
[----:B------:R-:W-:Y:S01]  /*0640*/  IMAD.IADD R2, R6, 0x1, R3 ;  /* 0x0000000106027824 */ /* 0x000fe200078e0203 */
[----:B------:R-:W-:Y:S01]  /*0650*/  SHF.R.U32.HI R6, RZ, 0x5, R8 ;  /* 0x00000005ff067819 */ /* 0x000fe20000011608 */
[----:B------:R-:W-:Y:S01]  /*0660*/  @!P2 IMAD.MOV R13, RZ, RZ, -R13 ;  /* 0x000000ffff0da224 */ /* 0x000fe200078e0a0d */
[----:B------:R-:W-:Y:S01]  /*0670*/  @!P1 LOP3.LUT R13, RZ, R18, RZ, 0x33, !PT ;  /* 0x00000012ff0d9212 */ /* 0x000fe200078e33ff */
[----:B------:R-:W-:Y:S01]  /*0680*/  IMAD.SHL.U32 R0, R0, 0x4, RZ ;  /* 0x0000000400007824 */ /* 0x000fe200078e00ff */
[----:B------:R-:W-:Y:S02]  /*0690*/  SGXT.U32 R6, R6, 0x2 ;  /* 0x000000020606781a */ /* 0x000fe40000000000 */
[----:B------:R-:W-:Y:S01]  /*06a0*/  PLOP3.LUT P1, PT, PT, PT, UP1, 0x80, 0x0 ;  /* 0x000000000000781c */ /* 0x000fe20003f2f018 */
[----:B------:R-:W-:Y:S01]  /*06b0*/  IMAD.SHL.U32 R3, R13, 0x80, RZ ;  /* 0x000000800d037824 */ /* 0x000fe200078e00ff */
[----:B------:R-:W-:Y:S01]  /*06c0*/  LOP3.LUT R0, R0, R7, RZ, 0x3c, !PT ;  /* 0x0000000700007212 */ /* 0x000fe200078e3cff */
[----:B------:R-:W-:Y:S01]  /*06d0*/  IMAD.MOV.U32 R7, RZ, RZ, R4 ;  /* 0x000000ffff077224 */ /* 0x000fe200078e0004 */
[----:B------:R-:W-:Y:S01]  /*06e0*/  LOP3.LUT R100, R2, 0x20, RZ, 0x3c, !PT ;  /* 0x0000002002647812 */ /* 0x000fe200078e3cff */
[----:B------:R-:W-:Y:S01]  /*06f0*/  IMAD.MOV.U32 R4, RZ, RZ, RZ ;  /* 0x000000ffff047224 */ /* 0x000fe200078e00ff */
[----:B------:R-:W-:Y:S01]  /*0700*/  LOP3.LUT R11, R3, R6, RZ, 0xfc, !PT ;  /* 0x00000006030b7212 */ /* 0x000fe200078efcff */
[----:B------:R-:W-:Y:S01]  /*0710*/  IMAD R7, R7, R14, RZ ;  /* 0x0000000e07077224 */ /* 0x000fe200078e02ff */
[----:B------:R-:W-:Y:S01]  /*0720*/  SHF.R.U32.HI R6, RZ, 0x6, R8 ;  /* 0x00000006ff067819 */ /* 0x000fe20000011608 */
[----:B------:R-:W-:Y:S01]  /*0730*/  IMAD.MOV R13, RZ, RZ, -R13 ;  /* 0x000000ffff0d7224 */ /* 0x000fe200078e0a0d */
[----:B------:R-:W-:Y:S01]  /*0740*/  LOP3.LUT R23, R11, 0x7c, RZ, 0xfc, !PT ;  /* 0x0000007c0b177812 */ /* 0x000fe200078efcff */
[----:B------:R-:W-:Y:S01]  /*0750*/  IMAD.HI.U32 R12, R5, R7, R4 ;  /* 0x00000007050c7227 */ /* 0x000fe200078e0004 */
[----:B------:R-:W-:Y:S01]  /*0760*/  LOP3.LUT R4, R8, 0x1f, RZ, 0xc0, !PT ;  /* 0x0000001f08047812 */ /* 0x000fe200078ec0ff */
[----:B------:R-:W1:Y:S01]  /*0770*/  I2F.RP R7, R16 ;  /* 0x0000001000077306 */ /* 0x000e620000209400 */
[----:B------:R-:W-:-:S02]  /*0780*/  IABS R19, R23 ;  /* 0x0000001700137213 */ /* 0x000fc40000000000 */
[C---:B------:R-:W-:Y:S01]  /*0790*/  ISETP.GE.AND P0, PT, R4.reuse, UR8, PT ;  /* 0x0000000804007c0c */ /* 0x040fe2000bf06270 */
[----:B------:R-:W-:Y:S01]  /*07a0*/  IMAD R118, R4, UR13, RZ ;  /* 0x0000000d04767c24 */ /* 0x000fe2000f8e02ff */
[----:B------:R-:W-:Y:S01]  /*07b0*/  SGXT.U32 R6, R6, 0x1 ;  /* 0x000000010606781a */ /* 0x000fe20000000000 */
[----:B------:R-:W-:Y:S01]  /*07c0*/  IMAD.HI.U32 R5, R12, R19, RZ ;  /* 0x000000130c057227 */ /* 0x000fe200078e00ff */
[----:B------:R-:W-:Y:S02]  /*07d0*/  SEL R8, RZ, 0x4, P0 ;  /* 0x00000004ff087807 */ /* 0x000fe40000000000 */
[----:B------:R-:W-:Y:S01]  /*07e0*/  IABS R15, R11 ;  /* 0x0000000b000f7213 */ /* 0x000fe20000000000 */
[----:B------:R-:W-:Y:S01]  /*07f0*/  IMAD.MOV R17, RZ, RZ, -R5 ;  /* 0x000000ffff117224 */ /* 0x000fe200078e0a05 */
[----:B------:R-:W-:Y:S02]  /*0800*/  ISETP.GE.AND P0, PT, R6, UR6, PT ;  /* 0x0000000606007c0c */ /* 0x000fe4000bf06270 */
[----:B------:R-:W-:Y:S01]  /*0810*/  SEL R9, R8, RZ, P1 ;  /* 0x000000ff08097207 */ /* 0x000fe20000800000 */
[----:B------:R-:W-:Y:S01]  /*0820*/  IMAD R19, R14, R17, R19 ;  /* 0x000000110e137224 */ /* 0x000fe200078e0213 */
[----:B------:R-:W-:Y:S01]  /*0830*/  LOP3.LUT R22, R11, 0x4, RZ, 0xfc, !PT ;  /* 0x000000040b167812 */ /* 0x000fe200078efcff */
[----:B------:R-:W-:Y:S01]  /*0840*/  IMAD.HI.U32 R8, R12, R15, RZ ;  /* 0x0000000f0c087227 */ /* 0x000fe200078e00ff */
[----:B------:R-:W-:Y:S01]  /*0850*/  SEL R5, R101, RZ, !P0 ;  /* 0x000000ff65057207 */ /* 0x000fe20004000000 */
[----:B-1----:R-:W1:Y:S01]  /*0860*/  MUFU.RCP R7, R7 ;  /* 0x0000000700077308 */ /* 0x002e620000001000 */
[----:B------:R-:W-:Y:S01]  /*0870*/  ISETP.GT.U32.AND P2, PT, R14, R19, PT ;  /* 0x000000130e00720c */ /* 0x000fe20003f44070 */
[----:B------:R-:W-:Y:S01]  /*0880*/  IMAD.MOV R8, RZ, RZ, -R8 ;  /* 0x000000ffff087224 */ /* 0x000fe200078e0a08 */
[----:B------:R-:W-:-:S02]  /*0890*/  IABS R17, R22 ;  /* 0x0000001600117213 */ /* 0x000fc40000000000 */
[----:B------:R-:W-:Y:S01]  /*08a0*/  ISETP.NE.U32.AND P3, PT, R5, RZ, PT ;  /* 0x000000ff0500720c */ /* 0x000fe20003f65070 */
[----:B------:R-:W-:Y:S01]  /*08b0*/  IMAD R5, R18, R13, R21 ;  /* 0x0000000d12057224 */ /* 0x000fe200078e0215 */
[C---:B------:R-:W-:Y:S01]  /*08c0*/  LOP3.LUT R24, R11.reuse, 0x8, RZ, 0xfc, !PT ;  /* 0x000000080b187812 */ /* 0x040fe200078efcff */
[----:B------:R-:W-:Y:S01]  /*08d0*/  IMAD R13, R14, R8, R15 ;  /* 0x000000080e0d7224 */ /* 0x000fe200078e020f */
[----:B------:R-:W-:Y:S01]  /*08e0*/  LOP3.LUT R26, R11, 0xc, RZ, 0xfc, !PT ;  /* 0x0000000c0b1a7812 */ /* 0x000fe200078efcff */
[----:B------:R-:W-:Y:S01]  /*08f0*/  IMAD.HI.U32 R8, R12, R17, RZ ;  /* 0x000000110c087227 */ /* 0x000fe200078e00ff */
[----:B------:R-:W-:Y:S02]  /*0900*/  IABS R21, R24 ;  /* 0x0000001800157213 */ /* 0x000fe40000000000 */
[----:B------:R-:W-:Y:S01]  /*0910*/  ISETP.GT.U32.AND P1, PT, R14, R13, PT ;  /* 0x0000000d0e00720c */ /* 0x000fe20003f24070 */
[----:B------:R-:W-:Y:S01]  /*0920*/  @!P2 IMAD.IADD R19, R19, 0x1, -R14 ;  /* 0x000000011313a824 */ /* 0x000fe200078e0a0e */
[----:B------:R-:W-:Y:S01]  /*0930*/  ISETP.GE.AND P4, PT, R23, RZ, PT ;  /* 0x000000ff1700720c */ /* 0x000fe20003f86270 */
[----:B------:R-:W-:Y:S01]  /*0940*/  IMAD.MOV R18, RZ, RZ, -R8 ;  /* 0x000000ffff127224 */ /* 0x000fe200078e0a08 */
[----:B------:R-:W-:Y:S01]  /*0950*/  IABS R23, R26 ;  /* 0x0000001a00177213 */ /* 0x000fe20000000000 */
[----:B------:R-:W-:Y:S01]  /*0960*/  IMAD.HI.U32 R15, R12, R21, RZ ;  /* 0x000000150c0f7227 */ /* 0x000fe200078e00ff */
[----:B------:R-:W-:-:S02]  /*0970*/  ISETP.GT.U32.AND P2, PT, R14, R19, PT ;  /* 0x000000130e00720c */ /* 0x000fc40003f44070 */
[----:B------:R-:W-:Y:S01]  /*0980*/  ISETP.NE.U32.AND P0, PT, R9, RZ, PT ;  /* 0x000000ff0900720c */ /* 0x000fe20003f05070 */
[C---:B------:R-:W-:Y:S01]  /*0990*/  IMAD R17, R14.reuse, R18, R17 ;  /* 0x000000120e117224 */ /* 0x040fe200078e0211 */
[C---:B------:R-:W-:Y:S01]  /*09a0*/  LOP3.LUT R27, R11.reuse, 0x10, RZ, 0xfc, !PT ;  /* 0x000000100b1b7812 */ /* 0x040fe200078efcff */
[----:B------:R-:W-:Y:S01]  /*09b0*/  IMAD.MOV R15, RZ, RZ, -R15 ;  /* 0x000000ffff0f7224 */ /* 0x000fe200078e0a0f */
[----:B------:R-:W-:Y:S01]  /*09c0*/  LOP3.LUT R30, R11, 0x2c, RZ, 0xfc, !PT ;  /* 0x0000002c0b1e7812 */ /* 0x000fe200078efcff */
[--C-:B------:R-:W-:Y:S01]  /*09d0*/  @!P1 IMAD.IADD R13, R13, 0x1, -R14.reuse ;  /* 0x000000010d0d9824 */ /* 0x100fe200078e0a0e */
[C---:B------:R-:W-:Y:S01]  /*09e0*/  ISETP.GT.U32.AND P5, PT, R14.reuse, R17, PT ;  /* 0x000000110e00720c */ /* 0x040fe20003fa4070 */
[----:B-1----:R-:W-:Y:S01]  /*09f0*/  VIADD R7, R7, 0xffffffe ;  /* 0x0ffffffe07077836 */ /* 0x002fe20000000000 */
[----:B------:R-:W-:Y:S01]  /*0a00*/  IABS R25, R27 ;  /* 0x0000001b00197213 */ /* 0x000fe20000000000 */
[C---:B------:R-:W-:Y:S01]  /*0a10*/  IMAD R21, R14.reuse, R15, R21 ;  /* 0x0000000f0e157224 */ /* 0x040fe200078e0215 */
[----:B------:R-:W-:Y:S01]  /*0a20*/  ISETP.GT.U32.AND P6, PT, R14, R13, PT ;  /* 0x0000000d0e00720c */ /* 0x000fe20003fc4070 */
[----:B------:R-:W-:Y:S01]  /*0a30*/  @!P2 IMAD.IADD R19, R19, 0x1, -R14 ;  /* 0x000000011313a824 */ /* 0x000fe200078e0a0e */
[----:B------:R1:W2:Y:S01]  /*0a40*/  F2I.FTZ.U32.TRUNC.NTZ R9, R7 ;  /* 0x0000000700097305 */ /* 0x0002a2000021f000 */
[----:B------:R-:W-:Y:S01]  /*0a50*/  IMAD.HI.U32 R8, R12, R23, RZ ;  /* 0x000000170c087227 */ /* 0x000fe200078e00ff */
[----:B------:R-:W-:-:S02]  /*0a60*/  ISETP.GT.U32.AND P1, PT, R14, R21, PT ;  /* 0x000000150e00720c */ /* 0x000fc40003f24070 */
[----:B------:R-:W-:Y:S01]  /*0a70*/  ISETP.GE.AND P2, PT, R22, RZ, PT ;  /* 0x000000ff1600720c */ /* 0x000fe20003f46270 */
[----:B------:R-:W-:Y:S01]  /*0a80*/  IMAD.MOV.U32 R15, RZ, RZ, R19 ;  /* 0x000000ffff0f7224 */ /* 0x000fe200078e0013 */
[C---:B------:R-:W-:Y:S01]  /*0a90*/  LOP3.LUT R22, R11.reuse, 0x14, RZ, 0xfc, !PT ;  /* 0x000000140b167812 */ /* 0x040fe200078efcff */
[----:B------:R-:W-:Y:S01]  /*0aa0*/  IMAD.MOV R8, RZ, RZ, -R8 ;  /* 0x000000ffff087224 */ /* 0x000fe200078e0a08 */
[----:B------:R-:W-:Y:S01]  /*0ab0*/  LOP3.LUT R28, R11, 0x28, RZ, 0xfc, !PT ;  /* 0x000000280b1c7812 */ /* 0x000fe200078efcff */
[----:B------:R-:W-:Y:S01]  /*0ac0*/  @!P5 IMAD.IADD R17, R17, 0x1, -R14 ;  /* 0x000000011111d824 */ /* 0x000fe200078e0a0e */
[----:B------:R-:W-:Y:S01]  /*0ad0*/  IABS R39, R30 ;  /* 0x0000001e00277213 */ /* 0x000fe20000000000 */
[----:B------:R-:W-:Y:S01]  /*0ae0*/  @!P4 IMAD.MOV R15, RZ, RZ, -R15 ;  /* 0x000000ffff0fc224 */ /* 0x000fe200078e0a0f */
[----:B------:R-:W-:Y:S01]  /*0af0*/  ISETP.GE.AND P4, PT, R11, RZ, PT ;  /* 0x000000ff0b00720c */ /* 0x000fe20003f86270 */
[C---:B-1----:R-:W-:Y:S01]  /*0b00*/  IMAD R7, R14.reuse, R8, R23 ;  /* 0x000000080e077224 */ /* 0x042fe200078e0217 */
[----:B------:R-:W-:Y:S01]  /*0b10*/  ISETP.GT.U32.AND P5, PT, R14, R17, PT ;  /* 0x000000110e00720c */ /* 0x000fe20003fa4070 */
[----:B------:R-:W-:Y:S01]  /*0b20*/  IMAD.HI.U32 R8, R12, R25, RZ ;  /* 0x000000190c087227 */ /* 0x000fe200078e00ff */
[----:B------:R-:W-:-:S02]  /*0b30*/  IABS R23, R22 ;  /* 0x0000001600177213 */ /* 0x000fc40000000000 */
[----:B------:R-:W-:Y:S01]  /*0b40*/  IABS R37, R28 ;  /* 0x0000001c00257213 */ /* 0x000fe20000000000 */
[----:B------:R-:W-:Y:S01]  /*0b50*/  IMAD.MOV R8, RZ, RZ, -R8 ;  /* 0x000000ffff087224 */ /* 0x000fe200078e0a08 */
[----:B------:R-:W-:Y:S01]  /*0b60*/  LOP3.LUT R32, R11, 0x30, RZ, 0xfc, !PT ;  /* 0x000000300b207812 */ /* 0x000fe200078efcff */
[--C-:B------:R-:W-:Y:S01]  /*0b70*/  @!P6 IMAD.IADD R13, R13, 0x1, -R14.reuse ;  /* 0x000000010d0de824 */ /* 0x100fe200078e0a0e */
[C---:B------:R-:W-:Y:S01]  /*0b80*/  ISETP.GT.U32.AND P6, PT, R14.reuse, R7, PT ;  /* 0x000000070e00720c */ /* 0x040fe20003fc4070 */
[----:B------:R-:W-:Y:S01]  /*0b90*/  @!P1 IMAD.IADD R21, R21, 0x1, -R14 ;  /* 0x0000000115159824 */ /* 0x000fe200078e0a0e */
[C---:B------:R-:W-:Y:S01]  /*0ba0*/  LOP3.LUT R34, R11.reuse, 0x34, RZ, 0xfc, !PT ;  /* 0x000000340b227812 */ /* 0x040fe200078efcff */
[----:B--2---:R-:W-:Y:S01]  /*0bb0*/  IMAD.MOV R19, RZ, RZ, -R9 ;  /* 0x000000ffff137224 */ /* 0x004fe200078e0a09 */
[----:B------:R-:W-:Y:S01]  /*0bc0*/  LOP3.LUT R36, R11, 0x38, RZ, 0xfc, !PT ;  /* 0x000000380b247812 */ /* 0x000fe200078efcff */
[C---:B------:R-:W-:Y:S01]  /*0bd0*/  IMAD R25, R14.reuse, R8, R25 ;  /* 0x000000080e197224 */ /* 0x040fe200078e0219 */
[----:B------:R-:W-:Y:S01]  /*0be0*/  ISETP.GT.U32.AND P1, PT, R14, R21, PT ;  /* 0x000000150e00720c */ /* 0x000fe20003f24070 */
[----:B------:R-:W-:Y:S01]  /*0bf0*/  IMAD.MOV.U32 R18, RZ, RZ, R13 ;  /* 0x000000ffff127224 */ /* 0x000fe200078e000d */
[----:B------:R-:W-:Y:S01]  /*0c00*/  IABS R41, R36 ;  /* 0x0000002400297213 */ /* 0x000fe20000000000 */
[----:B------:R-:W-:Y:S01]  /*0c10*/  IMAD R13, R19, R16, RZ ;  /* 0x00000010130d7224 */ /* 0x000fe200078e02ff */
[C---:B------:R-:W-:Y:S01]  /*0c20*/  LOP3.LUT R89, R6.reuse, 0xc, RZ, 0xfc, !PT ;  /* 0x0000000c06597812 */ /* 0x040fe200078efcff */
[----:B------:R-:W-:Y:S01]  /*0c30*/  IMAD.MOV.U32 R8, RZ, RZ, RZ ;  /* 0x000000ffff087224 */ /* 0x000fe200078e00ff */
[----:B------:R-:W-:Y:S01]  /*0c40*/  LOP3.LUT R90, R6, 0xe, RZ, 0xfc, !PT ;  /* 0x0000000e065a7812 */ /* 0x000fe200078efcff */
[----:B------:R-:W-:Y:S01]  /*0c50*/  @!P4 IMAD.MOV R18, RZ, RZ, -R18 ;  /* 0x000000ffff12c224 */ /* 0x000fe200078e0a12 */
[----:B------:R-:W-:Y:S01]  /*0c60*/  ISETP.GT.U32.AND P4, PT, R14, R25, PT ;  /* 0x000000190e00720c */ /* 0x000fe20003f84070 */
[----:B------:R-:W-:Y:S01]  /*0c70*/  @!P5 IMAD.IADD R17, R17, 0x1, -R14 ;  /* 0x000000011111d824 */ /* 0x000fe200078e0a0e */
[----:B------:R-:W-:Y:S01]  /*0c80*/  ISETP.GE.AND P5, PT, R24, RZ, PT ;  /* 0x000000ff1800720c */ /* 0x000fe20003fa6270 */
[----:B------:R-:W-:Y:S01]  /*0c90*/  IMAD.HI.U32 R8, R9, R13, R8 ;  /* 0x0000000d09087227 */ /* 0x000fe200078e0008 */
[----:B------:R-:W-:-:S02]  /*0ca0*/  LOP3.LUT R13, R11, 0x18, RZ, 0xfc, !PT ;  /* 0x000000180b0d7812 */ /* 0x000fc400078efcff */
[----:B------:R-:W-:Y:S01]  /*0cb0*/  LOP3.LUT R24, R11, 0x20, RZ, 0xfc, !PT ;  /* 0x000000200b187812 */ /* 0x000fe200078efcff */
[----:B------:R-:W-:Y:S01]  /*0cc0*/  IMAD.HI.U32 R9, R12, R23, RZ ;  /* 0x000000170c097227 */ /* 0x000fe200078e00ff */
[C---:B------:R-:W-:Y:S02]  /*0cd0*/  LOP3.LUT R93, R6.reuse, 0x12, RZ, 0xfc, !PT ;  /* 0x00000012065d7812 */ /* 0x040fe400078efcff */
[----:B------:R-:W-:Y:S01]  /*0ce0*/  IABS R31, R24 ;  /* 0x00000018001f7213 */ /* 0x000fe20000000000 */
[--C-:B------:R-:W-:Y:S01]  /*0cf0*/  @!P6 IMAD.IADD R7, R7, 0x1, -R14.reuse ;  /* 0x000000010707e824 */ /* 0x100fe200078e0a0e */
[C---:B------:R-:W-:Y:S01]  /*0d00*/  LOP3.LUT R94, R6.reuse, 0x14, RZ, 0xfc, !PT ;  /* 0x00000014065e7812 */ /* 0x040fe200078efcff */
[----:B------:R-:W-:Y:S01]  /*0d10*/  IMAD.MOV R9, RZ, RZ, -R9 ;  /* 0x000000ffff097224 */ /* 0x000fe200078e0a09 */
[----:B------:R-:W-:Y:S01]  /*0d20*/  LOP3.LUT R95, R6, 0x16, RZ, 0xfc, !PT ;  /* 0x00000016065f7812 */ /* 0x000fe200078efcff */
[--C-:B------:R-:W-:Y:S01]  /*0d30*/  @!P1 IMAD.IADD R21, R21, 0x1, -R14.reuse ;  /* 0x0000000115159824 */ /* 0x100fe200078e0a0e */
[C---:B------:R-:W-:Y:S01]  /*0d40*/  ISETP.GT.U32.AND P6, PT, R14.reuse, R7, PT ;  /* 0x000000070e00720c */ /* 0x040fe20003fc4070 */
[----:B------:R-:W-:Y:S01]  /*0d50*/  IMAD R9, R14, R9, R23 ;  /* 0x000000090e097224 */ /* 0x000fe200078e0217 */
[----:B------:R-:W-:Y:S01]  /*0d60*/  ISETP.GE.AND P1, PT, R26, RZ, PT ;  /* 0x000000ff1a00720c */ /* 0x000fe20003f26270 */
[----:B------:R-:W-:Y:S01]  /*0d70*/  IMAD.MOV.U32 R19, RZ, RZ, R17 ;  /* 0x000000ffff137224 */ /* 0x000fe200078e0011 */
[----:B------:R-:W-:Y:S01]  /*0d80*/  LOP3.LUT R26, R11, 0x24, RZ, 0xfc, !PT ;  /* 0x000000240b1a7812 */ /* 0x000fe200078efcff */
[----:B------:R-:W-:Y:S01]  /*0d90*/  @!P4 IMAD.IADD R25, R25, 0x1, -R14 ;  /* 0x000000011919c824 */ /* 0x000fe200078e0a0e */
[----:B------:R-:W-:Y:S01]  /*0da0*/  ISETP.GE.AND P4, PT, R27, RZ, PT ;  /* 0x000000ff1b00720c */ /* 0x000fe20003f86270 */
[----:B------:R-:W-:Y:S01]  /*0db0*/  @!P5 IMAD.MOV R21, RZ, RZ, -R21 ;  /* 0x000000ffff15d224 */ /* 0x000fe200078e0a15 */
[C---:B------:R-:W-:Y:S01]  /*0dc0*/  ISETP.GT.U32.AND P5, PT, R14.reuse, R9, PT ;  /* 0x000000090e00720c */ /* 0x040fe20003fa4070 */
[----:B------:R-:W-:Y:S01]  /*0dd0*/  @!P2 IMAD.MOV R19, RZ, RZ, -R19 ;  /* 0x000000ffff13a224 */ /* 0x000fe200078e0a13 */
[----:B------:R-:W-:Y:S01]  /*0de0*/  ISETP.GT.U32.AND P2, PT, R14, R25, PT ;  /* 0x000000190e00720c */ /* 0x000fe20003f44070 */
[----:B------:R-:W-:Y:S01]  /*0df0*/  IMAD.HI.U32 R17, R12, R31, RZ ;  /* 0x0000001f0c117227 */ /* 0x000fe200078e00ff */
[----:B------:R-:W-:-:S02]  /*0e00*/  IABS R27, R13 ;  /* 0x0000000d001b7213 */ /* 0x000fc40000000000 */
[----:B------:R-:W-:Y:S01]  /*0e10*/  IABS R33, R26 ;  /* 0x0000001a00217213 */ /* 0x000fe20000000000 */
[--C-:B------:R-:W-:Y:S01]  /*0e20*/  @!P6 IMAD.IADD R7, R7, 0x1, -R14.reuse ;  /* 0x000000010707e824 */ /* 0x100fe200078e0a0e */
[----:B------:R-:W-:Y:S01]  /*0e30*/  ISETP.GE.AND P6, PT, R22, RZ, PT ;  /* 0x000000ff1600720c */ /* 0x000fe20003fc6270 */
[----:B------:R-:W-:Y:S01]  /*0e40*/  IMAD.MOV R17, RZ, RZ, -R17 ;  /* 0x000000ffff117224 */ /* 0x000fe200078e0a11 */
[C---:B------:R-:W-:Y:S01]  /*0e50*/  LOP3.LUT R96, R6.reuse, 0x18, RZ, 0xfc, !PT ;  /* 0x0000001806607812 */ /* 0x040fe200078efcff */
[----:B------:R-:W-:Y:S01]  /*0e60*/  IMAD.MOV.U32 R23, RZ, RZ, R7 ;  /* 0x000000ffff177224 */ /* 0x000fe200078e0007 */
[----:B------:R-:W-:Y:S01]  /*0e70*/  LOP3.LUT R7, R11, 0x1c, RZ, 0xfc, !PT ;  /* 0x0000001c0b077812 */ /* 0x000fe200078efcff */
[--C-:B------:R-:W-:Y:S01]  /*0e80*/  @!P5 IMAD.IADD R9, R9, 0x1, -R14.reuse ;  /* 0x000000010909d824 */ /* 0x100fe200078e0a0e */
[----:B------:R-:W-:Y:S01]  /*0e90*/  LOP3.LUT R97, R6, 0x1a, RZ, 0xfc, !PT ;  /* 0x0000001a06617812 */ /* 0x000fe200078efcff */
[----:B------:R-:W-:Y:S01]  /*0ea0*/  @!P2 IMAD.IADD R25, R25, 0x1, -R14 ;  /* 0x000000011919a824 */ /* 0x000fe200078e0a0e */
[----:B------:R-:W-:Y:S01]  /*0eb0*/  ISETP.GE.AND P2, PT, R7, RZ, PT ;  /* 0x000000ff0700720c */ /* 0x000fe20003f46270 */
[----:B------:R-:W-:Y:S01]  /*0ec0*/  @!P1 IMAD.MOV R23, RZ, RZ, -R23 ;  /* 0x000000ffff179224 */ /* 0x000fe200078e0a17 */
[----:B------:R-:W-:Y:S01]  /*0ed0*/  IABS R29, R7 ;  /* 0x00000007001d7213 */ /* 0x000fe20000000000 */
[----:B------:R-:W-:Y:S01]  /*0ee0*/  IMAD.HI.U32 R7, R12, R27, RZ ;  /* 0x0000001b0c077227 */ /* 0x000fe200078e00ff */
[----:B------:R-:W-:-:S02]  /*0ef0*/  ISETP.GT.U32.AND P5, PT, R14, R9, PT ;  /* 0x000000090e00720c */ /* 0x000fc40003fa4070 */
[----:B------:R-:W-:Y:S01]  /*0f00*/  ISETP.GE.AND P1, PT, R13, RZ, PT ;  /* 0x000000ff0d00720c */ /* 0x000fe20003f26270 */
[----:B------:R-:W-:Y:S01]  /*0f10*/  IMAD.MOV R7, RZ, RZ, -R7 ;  /* 0x000000ffff077224 */ /* 0x000fe200078e0a07 */
[----:B------:R-:W-:Y:S01]  /*0f20*/  LOP3.LUT R98, R6, 0x1c, RZ, 0xfc, !PT ;  /* 0x0000001c06627812 */ /* 0x000fe200078efcff */
[----:B------:R-:W-:Y:S01]  /*0f30*/  IMAD.HI.U32 R13, R12, R29, RZ ;  /* 0x0000001d0c0d7227 */ /* 0x000fe200078e00ff */
[----:B------:R-:W-:-:S03]  /*0f40*/  LOP3.LUT R99, R6, 0x1e, RZ, 0xfc, !PT ;  /* 0x0000001e06637812 */ /* 0x000fc600078efcff */
[C---:B------:R-:W-:Y:S02]  /*0f50*/  IMAD R7, R14.reuse, R7, R27 ;  /* 0x000000070e077224 */ /* 0x040fe400078e021b */
[----:B------:R-:W-:Y:S02]  /*0f60*/  @!P4 IMAD.MOV R25, RZ, RZ, -R25 ;  /* 0x000000ffff19c224 */ /* 0x000fe400078e0a19 */
[----:B------:R-:W-:Y:S01]  /*0f70*/  @!P5 IMAD.IADD R9, R9, 0x1, -R14 ;  /* 0x000000010909d824 */ /* 0x000fe200078e0a0e */
[C---:B------:R-:W-:Y:S01]  /*0f80*/  ISETP.GT.U32.AND P4, PT, R14.reuse, R7, PT ;  /* 0x000000070e00720c */ /* 0x040fe20003f84070 */
[----:B------:R-:W-:Y:S02]  /*0f90*/  IMAD.MOV R13, RZ, RZ, -R13 ;  /* 0x000000ffff0d7224 */ /* 0x000fe400078e0a0d */
[----:B------:R-:W-:Y:S01]  /*0fa0*/  IMAD R17, R14, R17, R31 ;  /* 0x000000110e117224 */ /* 0x000fe200078e021f */
[----:B------:R-:W-:Y:S01]  /*0fb0*/  IABS R31, R32 ;  /* 0x00000020001f7213 */ /* 0x000fe20000000000 */
[----:B------:R-:W-:-:S02]  /*0fc0*/  IMAD.MOV.U32 R27, RZ, RZ, R9 ;  /* 0x000000ffff1b7224 */ /* 0x000fc400078e0009 */
[C---:B------:R-:W-:Y:S02]  /*0fd0*/  IMAD R13, R14.reuse, R13, R29 ;  /* 0x0000000d0e0d7224 */ /* 0x040fe400078e021d */
[----:B------:R-:W-:Y:S01]  /*0fe0*/  @!P6 IMAD.MOV R27, RZ, RZ, -R27 ;  /* 0x000000ffff1be224 */ /* 0x000fe200078e0a1b */
[----:B------:R-:W-:Y:S01]  /*0ff0*/  ISETP.GT.U32.AND P6, PT, R14, R17, PT ;  /* 0x000000110e00720c */ /* 0x000fe20003fc4070 */
[----:B------:R-:W-:Y:S01]  /*1000*/  IMAD.IADD R5, R20, 0x1, R5 ;  /* 0x0000000114057824 */ /* 0x000fe200078e0205 */
[----:B------:R-:W-:Y:S01]  /*1010*/  ISETP.GT.U32.AND P5, PT, R14, R13, PT ;  /* 0x0000000d0e00720c */ /* 0x000fe20003fa4070 */
[----:B------:R-:W-:Y:S02]  /*1020*/  @!P4 IMAD.IADD R7, R7, 0x1, -R14 ;  /* 0x000000010707c824 */ /* 0x000fe400078e0a0e */
[----:B------:R-:W-:-:S03]  /*1030*/  IMAD.HI.U32 R20, R12, R33, RZ ;  /* 0x000000210c147227 */ /* 0x000fc600078e00ff */
[----:B------:R-:W-:Y:S01]  /*1040*/  ISETP.GT.U32.AND P4, PT, R14, R7, PT ;  /* 0x000000070e00720c */ /* 0x000fe20003f84070 */
[----:B------:R-:W-:Y:S02]  /*1050*/  IMAD.MOV R20, RZ, RZ, -R20 ;  /* 0x000000ffff147224 */ /* 0x000fe400078e0a14 */
[----:B------:R-:W-:-:S04]  /*1060*/  IMAD.HI.U32 R22, R12, R39, RZ ;  /* 0x000000270c167227 */ /* 0x000fc800078e00ff */
[--C-:B------:R-:W-:Y:S02]  /*1070*/  @!P6 IMAD.IADD R17, R17, 0x1, -R14.reuse ;  /* 0x000000011111e824 */ /* 0x100fe400078e0a0e */
[--C-:B------:R-:W-:Y:S02]  /*1080*/  @!P5 IMAD.IADD R13, R13, 0x1, -R14.reuse ;  /* 0x000000010d0dd824 */ /* 0x100fe400078e0a0e */
[C---:B------:R-:W-:Y:S01]  /*1090*/  IMAD R9, R14.reuse, R20, R33 ;  /* 0x000000140e097224 */ /* 0x040fe200078e0221 */
[----:B------:R-:W-:Y:S01]  /*10a0*/  ISETP.GT.U32.AND P6, PT, R14, R17, PT ;  /* 0x000000110e00720c */ /* 0x000fe20003fc4070 */
[----:B------:R-:W-:Y:S01]  /*10b0*/  IMAD.HI.U32 R20, R12, R37, RZ ;  /* 0x000000250c147227 */ /* 0x000fe200078e00ff */
[C---:B------:R-:W-:Y:S02]  /*10c0*/  ISETP.GT.U32.AND P5, PT, R14.reuse, R13, PT ;  /* 0x0000000d0e00720c */ /* 0x040fe40003fa4070 */
[----:B------:R-:W-:Y:S01]  /*10d0*/  IABS R33, R34 ;  /* 0x0000002200217213 */ /* 0x000fe20000000000 */
[----:B------:R-:W-:Y:S01]  /*10e0*/  @!P4 IMAD.IADD R7, R7, 0x1, -R14 ;  /* 0x000000010707c824 */ /* 0x000fe200078e0a0e */
[----:B------:R-:W-:Y:S01]  /*10f0*/  ISETP.GT.U32.AND P4, PT, R14, R9, PT ;  /* 0x000000090e00720c */ /* 0x000fe20003f84070 */
[----:B------:R-:W-:-:S02]  /*1100*/  IMAD.MOV R22, RZ, RZ, -R22 ;  /* 0x000000ffff167224 */ /* 0x000fc400078e0a16 */
[----:B------:R-:W-:Y:S02]  /*1110*/  IMAD.MOV R20, RZ, RZ, -R20 ;  /* 0x000000ffff147224 */ /* 0x000fe400078e0a14 */
[C---:B------:R-:W-:Y:S02]  /*1120*/  IMAD R39, R14.reuse, R22, R39 ;  /* 0x000000160e277224 */ /* 0x040fe400078e0227 */
[C---:B------:R-:W-:Y:S02]  /*1130*/  IMAD R37, R14.reuse, R20, R37 ;  /* 0x000000140e257224 */ /* 0x040fe400078e0225 */
[--C-:B------:R-:W-:Y:S01]  /*1140*/  @!P6 IMAD.IADD R17, R17, 0x1, -R14.reuse ;  /* 0x000000011111e824 */ /* 0x100fe200078e0a0e */
[C---:B------:R-:W-:Y:S01]  /*1150*/  ISETP.GT.U32.AND P6, PT, R14.reuse, R39, PT ;  /* 0x000000270e00720c */ /* 0x040fe20003fc4070 */
[----:B------:R-:W-:Y:S01]  /*1160*/  @!P5 IMAD.IADD R13, R13, 0x1, -R14 ;  /* 0x000000010d0dd824 */ /* 0x000fe200078e0a0e */
[----:B------:R-:W-:Y:S01]  /*1170*/  ISETP.GT.U32.AND P5, PT, R14, R37, PT ;  /* 0x000000250e00720c */ /* 0x000fe20003fa4070 */
[----:B------:R-:W-:-:S02]  /*1180*/  IMAD.MOV.U32 R29, RZ, RZ, R7 ;  /* 0x000000ffff1d7224 */ /* 0x000fc400078e0007 */
[----:B------:R-:W-:Y:S01]  /*1190*/  @!P4 IMAD.IADD R9, R9, 0x1, -R14 ;  /* 0x000000010909c824 */ /* 0x000fe200078e0a0e */
[----:B------:R-:W-:Y:S01]  /*11a0*/  ISETP.GE.AND P4, PT, R24, RZ, PT ;  /* 0x000000ff1800720c */ /* 0x000fe20003f86270 */
[----:B------:R-:W-:Y:S01]  /*11b0*/  @!P1 IMAD.MOV R29, RZ, RZ, -R29 ;  /* 0x000000ffff1d9224 */ /* 0x000fe200078e0a1d */
[----:B------:R-:W-:Y:S01]  /*11c0*/  LOP3.LUT R24, R11, 0x3c, RZ, 0xfc, !PT ;  /* 0x0000003c0b187812 */ /* 0x000fe200078efcff */
[----:B------:R-:W-:Y:S01]  /*11d0*/  IMAD.HI.U32 R20, R12, R31, RZ ;  /* 0x0000001f0c147227 */ /* 0x000fe200078e00ff */
[----:B------:R-:W-:-:S03]  /*11e0*/  ISETP.GT.U32.AND P1, PT, R14, R9, PT ;  /* 0x000000090e00720c */ /* 0x000fc60003f24070 */
[----:B------:R-:W-:Y:S02]  /*11f0*/  @!P6 IMAD.IADD R39, R39, 0x1, -R14 ;  /* 0x000000012727e824 */ /* 0x000fe400078e0a0e */
[----:B------:R-:W-:Y:S02]  /*1200*/  IMAD.MOV R20, RZ, RZ, -R20 ;  /* 0x000000ffff147224 */ /* 0x000fe400078e0a14 */
[----:B------:R-:W-:Y:S01]  /*1210*/  @!P5 IMAD.IADD R37, R37, 0x1, -R14 ;  /* 0x000000012525d824 */ /* 0x000fe200078e0a0e */
[----:B------:R-:W-:Y:S01]  /*1220*/  ISETP.GE.AND P5, PT, R26, RZ, PT ;  /* 0x000000ff1a00720c */ /* 0x000fe20003fa6270 */
[----:B------:R-:W-:Y:S01]  /*1230*/  IMAD.HI.U32 R22, R12, R33, RZ ;  /* 0x000000210c167227 */ /* 0x000fe200078e00ff */
[C---:B------:R-:W-:Y:S02]  /*1240*/  ISETP.GT.U32.AND P6, PT, R14.reuse, R39, PT ;  /* 0x000000270e00720c */ /* 0x040fe40003fc4070 */
[----:B------:R-:W-:Y:S01]  /*1250*/  LOP3.LUT R26, R11, 0x40, RZ, 0xfc, !PT ;  /* 0x000000400b1a7812 */ /* 0x000fe200078efcff */
[----:B------:R-:W-:-:S02]  /*1260*/  IMAD R7, R14, R20, R31 ;  /* 0x000000140e077224 */ /* 0x000fc400078e021f */
[----:B------:R-:W-:Y:S01]  /*1270*/  IMAD.HI.U32 R20, R12, R41, RZ ;  /* 0x000000290c147227 */ /* 0x000fe200078e00ff */
[----:B------:R-:W-:-:S03]  /*1280*/  IABS R49, R26 ;  /* 0x0000001a00317213 */ /* 0x000fc60000000000 */
[----:B------:R-:W-:Y:S02]  /*1290*/  IMAD.MOV R22, RZ, RZ, -R22 ;  /* 0x000000ffff167224 */ /* 0x000fe400078e0a16 */
[----:B------:R-:W-:Y:S01]  /*12a0*/  @!P1 IMAD.IADD R9, R9, 0x1, -R14 ;  /* 0x0000000109099824 */ /* 0x000fe200078e0a0e */
[C---:B------:R-:W-:Y:S01]  /*12b0*/  ISETP.GT.U32.AND P1, PT, R14.reuse, R7, PT ;  /* 0x000000070e00720c */ /* 0x040fe20003f24070 */
[----:B------:R-:W-:Y:S02]  /*12c0*/  IMAD.MOV R20, RZ, RZ, -R20 ;  /* 0x000000ffff147224 */ /* 0x000fe400078e0a14 */
[----:B------:R-:W-:Y:S02]  /*12d0*/  IMAD.MOV.U32 R31, RZ, RZ, R13 ;  /* 0x000000ffff1f7224 */ /* 0x000fe400078e000d */
[----:B------:R-:W-:Y:S02]  /*12e0*/  IMAD R13, R14, R22, R33 ;  /* 0x000000160e0d7224 */ /* 0x000fe400078e0221 */
[----:B------:R-:W-:-:S02]  /*12f0*/  IMAD.MOV.U32 R35, RZ, RZ, R9 ;  /* 0x000000ffff237224 */ /* 0x000fc400078e0009 */
[C---:B------:R-:W-:Y:S01]  /*1300*/  IMAD R9, R14.reuse, R20, R41 ;  /* 0x000000140e097224 */ /* 0x040fe200078e0229 */
[----:B------:R-:W-:Y:S01]  /*1310*/  IABS R41, R24 ;  /* 0x0000001800297213 */ /* 0x000fe20000000000 */
[----:B------:R-:W-:Y:S01]  /*1320*/  @!P5 IMAD.MOV R35, RZ, RZ, -R35 ;  /* 0x000000ffff23d224 */ /* 0x000fe200078e0a23 */
[C---:B------:R-:W-:Y:S01]  /*1330*/  ISETP.GT.U32.AND P5, PT, R14.reuse, R13, PT ;  /* 0x0000000d0e00720c */ /* 0x040fe20003fa4070 */
[--C-:B------:R-:W-:Y:S01]  /*1340*/  @!P6 IMAD.IADD R39, R39, 0x1, -R14.reuse ;  /* 0x000000012727e824 */ /* 0x100fe200078e0a0e */
[----:B------:R-:W-:Y:S01]  /*1350*/  ISETP.GT.U32.AND P6, PT, R14, R9, PT ;  /* 0x000000090e00720c */ /* 0x000fe20003fc4070 */
[----:B------:R-:W-:Y:S01]  /*1360*/  @!P1 IMAD.IADD R7, R7, 0x1, -R14 ;  /* 0x0000000107079824 */ /* 0x000fe200078e0a0e */
[----:B------:R-:W-:Y:S01]  /*1370*/  ISETP.GE.AND P1, PT, R32, RZ, PT ;  /* 0x000000ff2000720c */ /* 0x000fe20003f26270 */
[----:B------:R-:W-:Y:S01]  /*1380*/  IMAD.MOV.U32 R33, RZ, RZ, R17 ;  /* 0x000000ffff217224 */ /* 0x000fe200078e0011 */
[----:B------:R-:W-:Y:S01]  /*1390*/  LOP3.LUT R32, R11, 0x4c, RZ, 0xfc, !PT ;  /* 0x0000004c0b207812 */ /* 0x000fe200078efcff */
[----:B------:R-:W-:-:S03]  /*13a0*/  IMAD.HI.U32 R17, R12, R41, RZ ;  /* 0x000000290c117227 */ /* 0x000fc600078e00ff */
[----:B------:R-:W-:Y:S01]  /*13b0*/  IABS R47, R32 ;  /* 0x00000020002f7213 */ /* 0x000fe20000000000 */
[----:B------:R-:W-:Y:S02]  /*13c0*/  IMAD.MOV R17, RZ, RZ, -R17 ;  /* 0x000000ffff117224 */ /* 0x000fe400078e0a11 */
[--C-:B------:R-:W-:Y:S01]  /*13d0*/  @!P5 IMAD.IADD R13, R13, 0x1, -R14.reuse ;  /* 0x000000010d0dd824 */ /* 0x100fe200078e0a0e */
[----:B------:R-:W-:Y:S01]  /*13e0*/  ISETP.GT.U32.AND P5, PT, R14, R7, PT ;  /* 0x000000070e00720c */ /* 0x000fe20003fa4070 */
[----:B------:R-:W-:Y:S02]  /*13f0*/  @!P6 IMAD.IADD R9, R9, 0x1, -R14 ;  /* 0x000000010909e824 */ /* 0x000fe400078e0a0e */
[----:B------:R-:W-:-:S03]  /*1400*/  IMAD.HI.U32 R20, R12, R49, RZ ;  /* 0x000000310c147227 */ /* 0x000fc600078e00ff */
[C---:B------:R-:W-:Y:S01]  /*1410*/  ISETP.GT.U32.AND P6, PT, R14.reuse, R9, PT ;  /* 0x000000090e00720c */ /* 0x040fe20003fc4070 */
[C---:B------:R-:W-:Y:S02]  /*1420*/  IMAD R17, R14.reuse, R17, R41 ;  /* 0x000000110e117224 */ /* 0x040fe400078e0229 */
[----:B------:R-:W-:Y:S02]  /*1430*/  IMAD.MOV R20, RZ, RZ, -R20 ;  /* 0x000000ffff147224 */ /* 0x000fe400078e0a14 */
[----:B------:R-:W-:Y:S01]  /*1440*/  @!P2 IMAD.MOV R31, RZ, RZ, -R31 ;  /* 0x000000ffff1fa224 */ /* 0x000fe200078e0a1f */
[C---:B------:R-:W-:Y:S01]  /*1450*/  ISETP.GT.U32.AND P2, PT, R14.reuse, R37, PT ;  /* 0x000000250e00720c */ /* 0x040fe20003f44070 */
[--C-:B------:R-:W-:Y:S01]  /*1460*/  @!P5 IMAD.IADD R7, R7, 0x1, -R14.reuse ;  /* 0x000000010707d824 */ /* 0x100fe200078e0a0e */
[C---:B------:R-:W-:Y:S01]  /*1470*/  ISETP.GT.U32.AND P5, PT, R14.reuse, R17, PT ;  /* 0x000000110e00720c */ /* 0x040fe20003fa4070 */
[----:B------:R-:W-:Y:S02]  /*1480*/  IMAD R49, R14, R20, R49 ;  /* 0x000000140e317224 */ /* 0x000fe400078e0231 */
[----:B------:R-:W-:Y:S01]  /*1490*/  @!P4 IMAD.MOV R33, RZ, RZ, -R33 ;  /* 0x000000ffff21c224 */ /* 0x000fe200078e0a21 */
[----:B------:R-:W-:Y:S01]  /*14a0*/  ISETP.GE.AND P4, PT, R28, RZ, PT ;  /* 0x000000ff1c00720c */ /* 0x000fe20003f86270 */
[----:B------:R-:W-:Y:S01]  /*14b0*/  @!P6 IMAD.IADD R9, R9, 0x1, -R14 ;  /* 0x000000010909e824 */ /* 0x000fe200078e0a0e */
[----:B------:R-:W-:Y:S01]  /*14c0*/  ISETP.GT.U32.AND P6, PT, R14, R49, PT ;  /* 0x000000310e00720c */ /* 0x000fe20003fc4070 */
[----:B------:R-:W-:Y:S01]  /*14d0*/  IMAD.MOV.U32 R41, RZ, RZ, R7 ;  /* 0x000000ffff297224 */ /* 0x000fe200078e0007 */
[----:B------:R-:W-:Y:S01]  /*14e0*/  LOP3.LUT R28, R11, 0x44, RZ, 0xfc, !PT ;  /* 0x000000440b1c7812 */ /* 0x000fe200078efcff */
[----:B------:R-:W-:-:S02]  /*14f0*/  IMAD.MOV.U32 R45, RZ, RZ, R9 ;  /* 0x000000ffff2d7224 */ /* 0x000fc400078e0009 */
[--C-:B------:R-:W-:Y:S01]  /*1500*/  @!P2 IMAD.IADD R37, R37, 0x1, -R14.reuse ;  /* 0x000000012525a824 */ /* 0x100fe200078e0a0e */
[----:B------:R-:W-:Y:S01]  /*1510*/  IABS R51, R28 ;  /* 0x0000001c00337213 */ /* 0x000fe20000000000 */
[--C-:B------:R-:W-:Y:S01]  /*1520*/  @!P5 IMAD.IADD R17, R17, 0x1, -R14.reuse ;  /* 0x000000011111d824 */ /* 0x100fe200078e0a0e */
[----:B------:R-:W-:Y:S01]  /*1530*/  ISETP.GE.AND P5, PT, R36, RZ, PT ;  /* 0x000000ff2400720c */ /* 0x000fe20003fa6270 */
[----:B------:R-:W-:Y:S01]  /*1540*/  IMAD.HI.U32 R7, R12, R47, RZ ;  /* 0x0000002f0c077227 */ /* 0x000fe200078e00ff */
[----:B------:R-:W-:Y:S02]  /*1550*/  ISETP.GE.AND P2, PT, R30, RZ, PT ;  /* 0x000000ff1e00720c */ /* 0x000fe40003f46270 */
[----:B------:R-:W-:Y:S01]  /*1560*/  LOP3.LUT R30, R11, 0x48, RZ, 0xfc, !PT ;  /* 0x000000480b1e7812 */ /* 0x000fe200078efcff */
[----:B------:R-:W-:Y:S01]  /*1570*/  @!P4 IMAD.MOV R37, RZ, RZ, -R37 ;  /* 0x000000ffff25c224 */ /* 0x000fe200078e0a25 */
[C---:B------:R-:W-:Y:S01]  /*1580*/  ISETP.GT.U32.AND P4, PT, R14.reuse, R13, PT ;  /* 0x0000000d0e00720c */ /* 0x040fe20003f84070 */
[----:B------:R-:W-:Y:S01]  /*1590*/  @!P6 IMAD.IADD R49, R49, 0x1, -R14 ;  /* 0x000000013131e824 */ /* 0x000fe200078e0a0e */
[----:B------:R-:W-:Y:S01]  /*15a0*/  ISETP.GT.U32.AND P6, PT, R14, R17, PT ;  /* 0x000000110e00720c */ /* 0x000fe20003fc4070 */
[----:B------:R-:W-:Y:S01]  /*15b0*/  IMAD.MOV R7, RZ, RZ, -R7 ;  /* 0x000000ffff077224 */ /* 0x000fe200078e0a07 */
[----:B------:R-:W-:Y:S01]  /*15c0*/  IABS R53, R30 ;  /* 0x0000001e00357213 */ /* 0x000fe20000000000 */
[----:B------:R-:W-:Y:S01]  /*15d0*/  IMAD.HI.U32 R20, R12, R51, RZ ;  /* 0x000000330c147227 */ /* 0x000fe200078e00ff */
[----:B------:R-:W-:-:S03]  /*15e0*/  LOP3.LUT R36, R11, 0x6c, RZ, 0xfc, !PT ;  /* 0x0000006c0b247812 */ /* 0x000fc600078efcff */
[----:B------:R-:W-:Y:S01]  /*15f0*/  @!P5 IMAD.MOV R45, RZ, RZ, -R45 ;  /* 0x000000ffff2dd224 */ /* 0x000fe200078e0a2d */
[----:B------:R-:W-:Y:S01]  /*1600*/  ISETP.GE.AND P5, PT, R24, RZ, PT ;  /* 0x000000ff1800720c */ /* 0x000fe20003fa6270 */
[----:B------:R-:W-:Y:S01]  /*1610*/  @!P1 IMAD.MOV R41, RZ, RZ, -R41 ;  /* 0x000000ffff299224 */ /* 0x000fe200078e0a29 */
[----:B------:R-:W-:Y:S01]  /*1620*/  ISETP.GT.U32.AND P1, PT, R14, R49, PT ;  /* 0x000000310e00720c */ /* 0x000fe20003f24070 */
[--C-:B------:R-:W-:Y:S01]  /*1630*/  @!P4 IMAD.IADD R13, R13, 0x1, -R14.reuse ;  /* 0x000000010d0dc824 */ /* 0x100fe200078e0a0e */
[----:B------:R-:W-:Y:S01]  /*1640*/  ISETP.GE.AND P4, PT, R34, RZ, PT ;  /* 0x000000ff2200720c */ /* 0x000fe20003f86270 */
[----:B------:R-:W-:Y:S01]  /*1650*/  @!P6 IMAD.IADD R17, R17, 0x1, -R14 ;  /* 0x000000011111e824 */ /* 0x000fe200078e0a0e */
[C---:B------:R-:W-:Y:S01]  /*1660*/  LOP3.LUT R34, R11.reuse, 0x50, RZ, 0xfc, !PT ;  /* 0x000000500b227812 */ /* 0x040fe200078efcff */
[----:B------:R-:W-:Y:S01]  /*1670*/  IMAD R7, R14, R7, R47 ;  /* 0x000000070e077224 */ /* 0x000fe200078e022f */
[----:B------:R-:W-:Y:S01]  /*1680*/  ISETP.GE.AND P6, PT, R26, RZ, PT ;  /* 0x000000ff1a00720c */ /* 0x000fe20003fc6270 */
[----:B------:R-:W-:Y:S01]  /*1690*/  IMAD.MOV R20, RZ, RZ, -R20 ;  /* 0x000000ffff147224 */ /* 0x000fe200078e0a14 */
[----:B------:R-:W-:Y:S01]  /*16a0*/  IABS R55, R34 ;  /* 0x0000002200377213 */ /* 0x000fe20000000000 */
[----:B------:R-:W-:Y:S01]  /*16b0*/  IMAD.MOV.U32 R47, RZ, RZ, R17 ;  /* 0x000000ffff2f7224 */ /* 0x000fe200078e0011 */
[C---:B------:R-:W-:Y:S01]  /*16c0*/  LOP3.LUT R24, R11.reuse, 0x54, RZ, 0xfc, !PT ;  /* 0x000000540b187812 */ /* 0x040fe200078efcff */
[----:B------:R-:W-:Y:S01]  /*16d0*/  IMAD R51, R14, R20, R51 ;  /* 0x000000140e337224 */ /* 0x000fe200078e0233 */
[----:B------:R-:W-:Y:S01]  /*16e0*/  LOP3.LUT R26, R11, 0x58, RZ, 0xfc, !PT ;  /* 0x000000580b1a7812 */ /* 0x000fe200078efcff */
[----:B------:R-:W-:Y:S01]  /*16f0*/  IMAD.HI.U32 R9, R12, R55, RZ ;  /* 0x000000370c097227 */ /* 0x000fe200078e00ff */
[----:B------:R-:W-:-:S02]  /*1700*/  IABS R69, R36 ;  /* 0x0000002400457213 */ /* 0x000fc40000000000 */
[----:B------:R-:W-:Y:S01]  /*1710*/  IABS R57, R26 ;  /* 0x0000001a00397213 */ /* 0x000fe20000000000 */
[----:B------:R-:W-:Y:S01]  /*1720*/  @!P5 IMAD.MOV R47, RZ, RZ, -R47 ;  /* 0x000000ffff2fd224 */ /* 0x000fe200078e0a2f */
[----:B------:R-:W-:Y:S01]  /*1730*/  ISETP.GT.U32.AND P5, PT, R14, R7, PT ;  /* 0x000000070e00720c */ /* 0x000fe20003fa4070 */
[----:B------:R-:W-:-:S04]  /*1740*/  IMAD.HI.U32 R22, R12, R53, RZ ;  /* 0x000000350c167227 */ /* 0x000fc800078e00ff */
[----:B------:R-:W-:Y:S01]  /*1750*/  @!P2 IMAD.MOV R39, RZ, RZ, -R39 ;  /* 0x000000ffff27a224 */ /* 0x000fe200078e0a27 */
[----:B------:R-:W-:Y:S01]  /*1760*/  ISETP.GT.U32.AND P2, PT, R14, R51, PT ;  /* 0x000000330e00720c */ /* 0x000fe20003f44070 */
[----:B------:R-:W-:Y:S02]  /*1770*/  IMAD.MOV R9, RZ, RZ, -R9 ;  /* 0x000000ffff097224 */ /* 0x000fe400078e0a09 */
[----:B------:R-:W-:Y:S02]  /*1780*/  IMAD.MOV R22, RZ, RZ, -R22 ;  /* 0x000000ffff167224 */ /* 0x000fe400078e0a16 */
[----:B------:R-:W-:Y:S01]  /*1790*/  @!P1 IMAD.IADD R49, R49, 0x1, -R14 ;  /* 0x0000000131319824 */ /* 0x000fe200078e0a0e */
[----:B------:R-:W-:Y:S01]  /*17a0*/  ISETP.GE.AND P1, PT, R28, RZ, PT ;  /* 0x000000ff1c00720c */ /* 0x000fe20003f26270 */
[C---:B------:R-:W-:Y:S01]  /*17b0*/  IMAD R9, R14.reuse, R9, R55 ;  /* 0x000000090e097224 */ /* 0x040fe200078e0237 */
[----:B------:R-:W-:Y:S01]  /*17c0*/  IABS R55, R24 ;  /* 0x0000001800377213 */ /* 0x000fe20000000000 */
[----:B------:R-:W-:Y:S01]  /*17d0*/  IMAD R53, R14, R22, R53 ;  /* 0x000000160e357224 */ /* 0x000fe200078e0235 */
[----:B------:R-:W-:Y:S01]  /*17e0*/  LOP3.LUT R28, R11, 0x5c, RZ, 0xfc, !PT ;  /* 0x0000005c0b1c7812 */ /* 0x000fe200078efcff */
[----:B------:R-:W-:-:S02]  /*17f0*/  IMAD.MOV.U32 R43, RZ, RZ, R13 ;  /* 0x000000ffff2b7224 */ /* 0x000fc400078e000d */
[----:B------:R-:W-:Y:S01]  /*1800*/  @!P6 IMAD.MOV R49, RZ, RZ, -R49 ;  /* 0x000000ffff31e224 */ /* 0x000fe200078e0a31 */
[C---:B------:R-:W-:Y:S01]  /*1810*/  ISETP.GT.U32.AND P6, PT, R14.reuse, R9, PT ;  /* 0x000000090e00720c */ /* 0x040fe20003fc4070 */
[----:B------:R-:W-:Y:S01]  /*1820*/  @!P4 IMAD.MOV R43, RZ, RZ, -R43 ;  /* 0x000000ffff2bc224 */ /* 0x000fe200078e0a2b */
[----:B------:R-:W-:Y:S01]  /*1830*/  ISETP.GT.U32.AND P4, PT, R14, R53, PT ;  /* 0x000000350e00720c */ /* 0x000fe20003f84070 */
[--C-:B------:R-:W-:Y:S01]  /*1840*/  @!P5 IMAD.IADD R7, R7, 0x1, -R14.reuse ;  /* 0x000000010707d824 */ /* 0x100fe200078e0a0e */
[----:B------:R-:W-:Y:S01]  /*1850*/  IABS R63, R28 ;  /* 0x0000001c003f7213 */ /* 0x000fe20000000000 */
[----:B------:R-:W-:Y:S02]  /*1860*/  @!P2 IMAD.IADD R51, R51, 0x1, -R14 ;  /* 0x000000013333a824 */ /* 0x000fe400078e0a0e */
[----:B------:R-:W-:Y:S01]  /*1870*/  IMAD.HI.U32 R13, R12, R55, RZ ;  /* 0x000000370c0d7227 */ /* 0x000fe200078e00ff */
[C---:B------:R-:W-:Y:S02]  /*1880*/  ISETP.GT.U32.AND P5, PT, R14.reuse, R7, PT ;  /* 0x000000070e00720c */ /* 0x040fe40003fa4070 */
[----:B------:R-:W-:Y:S01]  /*1890*/  ISETP.GT.U32.AND P2, PT, R14, R51, PT ;  /* 0x000000330e00720c */ /* 0x000fe20003f44070 */
[----:B------:R-:W-:-:S02]  /*18a0*/  IMAD.MOV R13, RZ, RZ, -R13 ;  /* 0x000000ffff0d7224 */ /* 0x000fc400078e0a0d */
[--C-:B------:R-:W-:Y:S02]  /*18b0*/  @!P6 IMAD.IADD R9, R9, 0x1, -R14.reuse ;  /* 0x000000010909e824 */ /* 0x100fe400078e0a0e */
[----:B------:R-:W-:Y:S02]  /*18c0*/  @!P4 IMAD.IADD R53, R53, 0x1, -R14 ;  /* 0x000000013535c824 */ /* 0x000fe400078e0a0e */
[C---:B------:R-:W-:Y:S01]  /*18d0*/  IMAD R13, R14.reuse, R13, R55 ;  /* 0x0000000d0e0d7224 */ /* 0x040fe200078e0237 */
[----:B------:R-:W-:Y:S01]  /*18e0*/  ISETP.GT.U32.AND P6, PT, R14, R9, PT ;  /* 0x000000090e00720c */ /* 0x000fe20003fc4070 */
[----:B------:R-:W-:Y:S01]  /*18f0*/  IMAD.HI.U32 R17, R12, R57, RZ ;  /* 0x000000390c117227 */ /* 0x000fe200078e00ff */
[----:B------:R-:W-:-:S03]  /*1900*/  ISETP.GT.U32.AND P4, PT, R14, R53, PT ;  /* 0x000000350e00720c */ /* 0x000fc60003f84070 */
[----:B------:R-:W-:Y:S01]  /*1910*/  @!P5 IMAD.IADD R7, R7, 0x1, -R14 ;  /* 0x000000010707d824 */ /* 0x000fe200078e0a0e */
[----:B------:R-:W-:Y:S01]  /*1920*/  ISETP.GT.U32.AND P5, PT, R14, R13, PT ;  /* 0x0000000d0e00720c */ /* 0x000fe20003fa4070 */
[----:B------:R-:W-:-:S04]  /*1930*/  IMAD.HI.U32 R20, R12, R63, RZ ;  /* 0x0000003f0c147227 */ /* 0x000fc800078e00ff */
[----:B------:R-:W-:Y:S01]  /*1940*/  @!P2 IMAD.IADD R51, R51, 0x1, -R14 ;  /* 0x000000013333a824 */ /* 0x000fe200078e0a0e */
[----:B------:R-:W-:Y:S01]  /*1950*/  ISETP.GE.AND P2, PT, R30, RZ, PT ;  /* 0x000000ff1e00720c */ /* 0x000fe20003f46270 */
[----:B------:R-:W-:Y:S01]  /*1960*/  IMAD.MOV R17, RZ, RZ, -R17 ;  /* 0x000000ffff117224 */ /* 0x000fe200078e0a11 */
[----:B------:R-:W-:Y:S01]  /*1970*/  LOP3.LUT R30, R11, 0x60, RZ, 0xfc, !PT ;  /* 0x000000600b1e7812 */ /* 0x000fe200078efcff */
[----:B------:R-:W-:Y:S02]  /*1980*/  IMAD.MOV R20, RZ, RZ, -R20 ;  /* 0x000000ffff147224 */ /* 0x000fe400078e0a14 */
[C---:B------:R-:W-:Y:S01]  /*1990*/  IMAD R17, R14.reuse, R17, R57 ;  /* 0x000000110e117224 */ /* 0x040fe200078e0239 */
[----:B------:R-:W-:Y:S01]  /*19a0*/  IABS R65, R30 ;  /* 0x0000001e00417213 */ /* 0x000fe20000000000 */
[C---:B------:R-:W-:Y:S02]  /*19b0*/  IMAD R63, R14.reuse, R20, R63 ;  /* 0x000000140e3f7224 */ /* 0x040fe400078e023f */
[--C-:B------:R-:W-:Y:S01]  /*19c0*/  @!P6 IMAD.IADD R9, R9, 0x1, -R14.reuse ;  /* 0x000000010909e824 */ /* 0x100fe200078e0a0e */
[----:B------:R-:W-:Y:S01]  /*19d0*/  ISETP.GT.U32.AND P6, PT, R14, R17, PT ;  /* 0x000000110e00720c */ /* 0x000fe20003fc4070 */
[--C-:B------:R-:W-:Y:S01]  /*19e0*/  @!P4 IMAD.IADD R53, R53, 0x1, -R14.reuse ;  /* 0x000000013535c824 */ /* 0x100fe200078e0a0e */
[----:B------:R-:W-:Y:S01]  /*19f0*/  ISETP.GE.AND P4, PT, R32, RZ, PT ;  /* 0x000000ff2000720c */ /* 0x000fe20003f86270 */
[----:B------:R-:W-:Y:S01]  /*1a00*/  @!P5 IMAD.IADD R13, R13, 0x1, -R14 ;  /* 0x000000010d0dd824 */ /* 0x000fe200078e0a0e */
[C---:B------:R-:W-:Y:S01]  /*1a10*/  ISETP.GT.U32.AND P5, PT, R14.reuse, R63, PT ;  /* 0x0000003f0e00720c */ /* 0x040fe20003fa4070 */
[----:B------:R-:W-:Y:S01]  /*1a20*/  @!P2 IMAD.MOV R53, RZ, RZ, -R53 ;  /* 0x000000ffff35a224 */ /* 0x000fe200078e0a35 */
[----:B------:R-:W-:Y:S01]  /*1a30*/  LOP3.LUT R32, R11, 0x64, RZ, 0xfc, !PT ;  /* 0x000000640b207812 */ /* 0x000fe200078efcff */
[----:B------:R-:W-:Y:S01]  /*1a40*/  @!P1 IMAD.MOV R51, RZ, RZ, -R51 ;  /* 0x000000ffff339224 */ /* 0x000fe200078e0a33 */
[----:B------:R-:W-:Y:S01]  /*1a50*/  ISETP.GT.U32.AND P2, PT, R14, R13, PT ;  /* 0x0000000d0e00720c */ /* 0x000fe20003f44070 */
[----:B------:R-:W-:Y:S01]  /*1a60*/  IMAD.HI.U32 R20, R12, R65, RZ ;  /* 0x000000410c147227 */ /* 0x000fe200078e00ff */
[----:B------:R-:W-:-:S02]  /*1a70*/  IABS R67, R32 ;  /* 0x0000002000437213 */ /* 0x000fc40000000000 */
[----:B------:R-:W-:Y:S01]  /*1a80*/  ISETP.GE.AND P1, PT, R34, RZ, PT ;  /* 0x000000ff2200720c */ /* 0x000fe20003f26270 */
[----:B------:R-:W-:Y:S01]  /*1a90*/  @!P6 IMAD.IADD R17, R17, 0x1, -R14 ;  /* 0x000000011111e824 */ /* 0x000fe200078e0a0e */
[C---:B------:R-:W-:Y:S01]  /*1aa0*/  LOP3.LUT R34, R11.reuse, 0x68, RZ, 0xfc, !PT ;  /* 0x000000680b227812 */ /* 0x040fe200078efcff */
[----:B------:R-:W-:Y:S01]  /*1ab0*/  IMAD.HI.U32 R22, R12, R67, RZ ;  /* 0x000000430c167227 */ /* 0x000fe200078e00ff */
[----:B------:R-:W-:Y:S02]  /*1ac0*/  ISETP.GE.AND P6, PT, R24, RZ, PT ;  /* 0x000000ff1800720c */ /* 0x000fe40003fc6270 */
[----:B------:R-:W-:Y:S01]  /*1ad0*/  IABS R61, R34 ;  /* 0x00000022003d7213 */ /* 0x000fe20000000000 */
[----:B------:R-:W-:Y:S01]  /*1ae0*/  IMAD.MOV R20, RZ, RZ, -R20 ;  /* 0x000000ffff147224 */ /* 0x000fe200078e0a14 */
[----:B------:R-:W-:Y:S01]  /*1af0*/  LOP3.LUT R24, R11, 0x70, RZ, 0xfc, !PT ;  /* 0x000000700b187812 */ /* 0x000fe200078efcff */
[----:B------:R-:W-:Y:S02]  /*1b00*/  @!P5 IMAD.IADD R63, R63, 0x1, -R14 ;  /* 0x000000013f3fd824 */ /* 0x000fe400078e0a0e */
[----:B------:R-:W-:-:S02]  /*1b10*/  IMAD.MOV R22, RZ, RZ, -R22 ;  /* 0x000000ffff167224 */ /* 0x000fc400078e0a16 */
[C---:B------:R-:W-:Y:S01]  /*1b20*/  IMAD R65, R14.reuse, R20, R65 ;  /* 0x000000140e417224 */ /* 0x040fe200078e0241 */
[C---:B------:R-:W-:Y:S01]  /*1b30*/  ISETP.GT.U32.AND P5, PT, R14.reuse, R63, PT ;  /* 0x0000003f0e00720c */ /* 0x040fe20003fa4070 */
[----:B------:R-:W-:Y:S01]  /*1b40*/  @!P2 IMAD.IADD R13, R13, 0x1, -R14 ;  /* 0x000000010d0da824 */ /* 0x000fe200078e0a0e */
[----:B------:R-:W-:Y:S01]  /*1b50*/  IABS R20, R24 ;  /* 0x0000001800147213 */ /* 0x000fe20000000000 */
[----:B------:R-:W-:Y:S01]  /*1b60*/  IMAD.MOV.U32 R55, RZ, RZ, R7 ;  /* 0x000000ffff377224 */ /* 0x000fe200078e0007 */
[----:B------:R-:W-:Y:S01]  /*1b70*/  ISETP.GT.U32.AND P2, PT, R14, R65, PT ;  /* 0x000000410e00720c */ /* 0x000fe20003f44070 */
[----:B------:R-:W-:-:S04]  /*1b80*/  IMAD.HI.U32 R7, R12, R61, RZ ;  /* 0x0000003d0c077227 */ /* 0x000fc800078e00ff */
[C---:B------:R-:W-:Y:S02]  /*1b90*/  IMAD R67, R14.reuse, R22, R67 ;  /* 0x000000160e437224 */ /* 0x040fe400078e0243 */
[----:B------:R-:W-:Y:S02]  /*1ba0*/  IMAD.MOV.U32 R59, RZ, RZ, R13 ;  /* 0x000000ffff3b7224 */ /* 0x000fe400078e000d */
[----:B------:R-:W-:Y:S02]  /*1bb0*/  IMAD.MOV R7, RZ, RZ, -R7 ;  /* 0x000000ffff077224 */ /* 0x000fe400078e0a07 */
[----:B------:R-:W-:Y:S01]  /*1bc0*/  @!P6 IMAD.MOV R59, RZ, RZ, -R59 ;  /* 0x000000ffff3be224 */ /* 0x000fe200078e0a3b */
[C---:B------:R-:W-:Y:S01]  /*1bd0*/  ISETP.GT.U32.AND P6, PT, R14.reuse, R67, PT ;  /* 0x000000430e00720c */ /* 0x040fe20003fc4070 */
[----:B------:R-:W-:Y:S01]  /*1be0*/  @!P4 IMAD.MOV R55, RZ, RZ, -R55 ;  /* 0x000000ffff37c224 */ /* 0x000fe200078e0a37 */
[C---:B------:R-:W-:Y:S01]  /*1bf0*/  ISETP.GT.U32.AND P4, PT, R14.reuse, R17, PT ;  /* 0x000000110e00720c */ /* 0x040fe20003f84070 */
[----:B------:R-:W-:-:S02]  /*1c00*/  IMAD R7, R14, R7, R61 ;  /* 0x000000070e077224 */ /* 0x000fc400078e023d */
[----:B------:R-:W-:Y:S02]  /*1c10*/  IMAD.MOV.U32 R57, RZ, RZ, R9 ;  /* 0x000000ffff397224 */ /* 0x000fe400078e0009 */
[--C-:B------:R-:W-:Y:S01]  /*1c20*/  @!P5 IMAD.IADD R63, R63, 0x1, -R14.reuse ;  /* 0x000000013f3fd824 */ /* 0x100fe200078e0a0e */
[----:B------:R-:W-:Y:S01]  /*1c30*/  ISETP.GT.U32.AND P5, PT, R14, R7, PT ;  /* 0x000000070e00720c */ /* 0x000fe20003fa4070 */
[----:B------:R-:W-:Y:S01]  /*1c40*/  @!P1 IMAD.MOV R57, RZ, RZ, -R57 ;  /* 0x000000ffff399224 */ /* 0x000fe200078e0a39 */
[----:B------:R-:W-:Y:S01]  /*1c50*/  ISETP.GE.AND P1, PT, R26, RZ, PT ;  /* 0x000000ff1a00720c */ /* 0x000fe20003f26270 */
[--C-:B------:R-:W-:Y:S01]  /*1c60*/  @!P2 IMAD.IADD R65, R65, 0x1, -R14.reuse ;  /* 0x000000014141a824 */ /* 0x100fe200078e0a0e */
[----:B------:R-:W-:Y:S01]  /*1c70*/  LOP3.LUT R26, R11, 0x74, RZ, 0xfc, !PT ;  /* 0x000000740b1a7812 */ /* 0x000fe200078efcff */
[----:B------:R-:W-:Y:S01]  /*1c80*/  @!P6 IMAD.IADD R67, R67, 0x1, -R14 ;  /* 0x000000014343e824 */ /* 0x000fe200078e0a0e */
[----:B------:R-:W-:Y:S01]  /*1c90*/  ISETP.GE.AND P2, PT, R30, RZ, PT ;  /* 0x000000ff1e00720c */ /* 0x000fe20003f46270 */
[----:B------:R-:W-:Y:S01]  /*1ca0*/  IMAD.HI.U32 R9, R12, R69, RZ ;  /* 0x000000450c097227 */ /* 0x000fe200078e00ff */
[----:B------:R-:W-:-:S02]  /*1cb0*/  ISETP.GT.U32.AND P6, PT, R14, R65, PT ;  /* 0x000000410e00720c */ /* 0x000fc40003fc4070 */
[----:B------:R-:W-:Y:S01]  /*1cc0*/  IABS R75, R26 ;  /* 0x0000001a004b7213 */ /* 0x000fe20000000000 */
[--C-:B------:R-:W-:Y:S01]  /*1cd0*/  @!P4 IMAD.IADD R17, R17, 0x1, -R14.reuse ;  /* 0x000000011111c824 */ /* 0x100fe200078e0a0e */
[----:B------:R-:W-:Y:S01]  /*1ce0*/  ISETP.GE.AND P4, PT, R28, RZ, PT ;  /* 0x000000ff1c00720c */ /* 0x000fe20003f86270 */
[----:B------:R-:W-:Y:S02]  /*1cf0*/  IMAD.MOV R9, RZ, RZ, -R9 ;  /* 0x000000ffff097224 */ /* 0x000fe400078e0a09 */
[----:B------:R-:W-:Y:S02]  /*1d00*/  IMAD.MOV.U32 R61, RZ, RZ, R17 ;  /* 0x000000ffff3d7224 */ /* 0x000fe400078e0011 */
[----:B------:R-:W-:Y:S01]  /*1d10*/  @!P5 IMAD.IADD R7, R7, 0x1, -R14 ;  /* 0x000000010707d824 */ /* 0x000fe200078e0a0e */
[C---:B------:R-:W-:Y:S01]  /*1d20*/  ISETP.GT.U32.AND P5, PT, R14.reuse, R67, PT ;  /* 0x000000430e00720c */ /* 0x040fe20003fa4070 */
[C---:B------:R-:W-:Y:S02]  /*1d30*/  IMAD R13, R14.reuse, R9, R69 ;  /* 0x000000090e0d7224 */ /* 0x040fe400078e0245 */
[----:B------:R-:W-:Y:S01]  /*1d40*/  @!P1 IMAD.MOV R61, RZ, RZ, -R61 ;  /* 0x000000ffff3d9224 */ /* 0x000fe200078e0a3d */
[C---:B------:R-:W-:Y:S01]  /*1d50*/  ISETP.GT.U32.AND P1, PT, R14.reuse, R7, PT ;  /* 0x000000070e00720c */ /* 0x040fe20003f24070 */
[----:B------:R-:W-:Y:S01]  /*1d60*/  IMAD.MOV.U32 R69, RZ, RZ, R20 ;  /* 0x000000ffff457224 */ /* 0x000fe200078e0014 */
[----:B------:R-:W-:Y:S01]  /*1d70*/  LOP3.LUT R20, R11, 0x78, RZ, 0xfc, !PT ;  /* 0x000000780b147812 */ /* 0x000fe200078efcff */
[----:B------:R-:W-:Y:S01]  /*1d80*/  @!P6 IMAD.IADD R65, R65, 0x1, -R14 ;  /* 0x000000014141e824 */ /* 0x000fe200078e0a0e */
[----:B------:R-:W-:Y:S01]  /*1d90*/  ISETP.GT.U32.AND P6, PT, R14, R13, PT ;  /* 0x0000000d0e00720c */ /* 0x000fe20003fc4070 */
[----:B------:R-:W-:Y:S01]  /*1da0*/  IMAD.HI.U32 R9, R12, R69, RZ ;  /* 0x000000450c097227 */ /* 0x000fe200078e00ff */
[----:B------:R-:W-:-:S03]  /*1db0*/  IABS R77, R20 ;  /* 0x00000014004d7213 */ /* 0x000fc60000000000 */
[----:B------:R-:W-:Y:S02]  /*1dc0*/  IMAD R5, R5, 0x40, R10 ;  /* 0x0000004005057824 */ /* 0x000fe400078e020a */
[----:B------:R-:W-:Y:S02]  /*1dd0*/  IMAD.MOV R9, RZ, RZ, -R9 ;  /* 0x000000ffff097224 */ /* 0x000fe400078e0a09 */
[----:B------:R-:W-:Y:S01]  /*1de0*/  @!P1 IMAD.IADD R7, R7, 0x1, -R14 ;  /* 0x0000000107079824 */ /* 0x000fe200078e0a0e */
[----:B------:R-:W-:Y:S01]  /*1df0*/  IABS R17, R5 ;  /* 0x0000000500117213 */ /* 0x000fe20000000000 */
[----:B------:R-:W-:Y:S01]  /*1e00*/  IMAD R11, R14, R9, R69 ;  /* 0x000000090e0b7224 */ /* 0x000fe200078e0245 */
[----:B------:R-:W-:Y:S01]  /*1e10*/  ISETP.GE.AND P1, PT, R32, RZ, PT ;  /* 0x000000ff2000720c */ /* 0x000fe20003f26270 */
[----:B------:R-:W-:-:S04]  /*1e20*/  IMAD.HI.U32 R9, R12, R75, RZ ;  /* 0x0000004b0c097227 */ /* 0x000fc800078e00ff */
[----:B------:R-:W-:-:S04]  /*1e30*/  IMAD.HI.U32 R12, R12, R77, RZ ;  /* 0x0000004d0c0c7227 */ /* 0x000fc800078e00ff */
[----:B------:R-:W-:Y:S01]  /*1e40*/  @!P6 IMAD.IADD R13, R13, 0x1, -R14 ;  /* 0x000000010d0de824 */ /* 0x000fe200078e0a0e */
[----:B------:R-:W-:Y:S01]  /*1e50*/  ISETP.GE.AND P6, PT, R34, RZ, PT ;  /* 0x000000ff2200720c */ /* 0x000fe20003fc6270 */
[----:B------:R-:W-:-:S04]  /*1e60*/  IMAD.HI.U32 R8, R8, R17, RZ ;  /* 0x0000001108087227 */ /* 0x000fc800078e00ff */
[----:B------:R-:W-:Y:S02]  /*1e70*/  IMAD.MOV R12, RZ, RZ, -R12 ;  /* 0x000000ffff0c7224 */ /* 0x000fe400078e0a0c */
[----:B------:R-:W-:Y:S01]  /*1e80*/  @!P4 IMAD.MOV R63, RZ, RZ, -R63 ;  /* 0x000000ffff3fc224 */ /* 0x000fe200078e0a3f */
[C---:B------:R-:W-:Y:S01]  /*1e90*/  ISETP.GT.U32.AND P4, PT, R14.reuse, R13, PT ;  /* 0x0000000d0e00720c */ /* 0x040fe20003f84070 */
[----:B------:R-:W-:Y:S01]  /*1ea0*/  @!P5 IMAD.IADD R67, R67, 0x1, -R14 ;  /* 0x000000014343d824 */ /* 0x000fe200078e0a0e */
[C---:B------:R-:W-:Y:S01]  /*1eb0*/  ISETP.GT.U32.AND P5, PT, R14.reuse, R11, PT ;  /* 0x0000000b0e00720c */ /* 0x040fe20003fa4070 */
[----:B------:R-:W-:Y:S02]  /*1ec0*/  IMAD.MOV R8, RZ, RZ, -R8 ;  /* 0x000000ffff087224 */ /* 0x000fe400078e0a08 */
[----:B------:R-:W-:Y:S02]  /*1ed0*/  IMAD R77, R14, R12, R77 ;  /* 0x0000000c0e4d7224 */ /* 0x000fe400078e024d */
[----:B------:R-:W-:-:S02]  /*1ee0*/  IMAD.MOV R9, RZ, RZ, -R9 ;  /* 0x000000ffff097224 */ /* 0x000fc400078e0a09 */
[----:B------:R-:W-:Y:S01]  /*1ef0*/  IMAD R17, R16, R8, R17 ;  /* 0x0000000810117224 */ /* 0x000fe200078e0211 */
[----:B------:R-:W-:Y:S01]  /*1f00*/  LOP3.LUT R8, R6, 0x2, RZ, 0xfc, !PT ;  /* 0x0000000206087812 */ /* 0x000fe200078efcff */
[----:B------:R-:W-:Y:S02]  /*1f10*/  IMAD.MOV.U32 R69, RZ, RZ, R7 ;  /* 0x000000ffff457224 */ /* 0x000fe400078e0007 */
[----:B------:R-:W-:Y:S01]  /*1f20*/  @!P1 IMAD.MOV R67, RZ, RZ, -R67 ;  /* 0x000000ffff439224 */ /* 0x000fe200078e0a43 */
[C---:B------:R-:W-:Y:S01]  /*1f30*/  ISETP.GT.U32.AND P1, PT, R14.reuse, R77, PT ;  /* 0x0000004d0e00720c */ /* 0x040fe20003f24070 */
[----:B------:R-:W-:Y:S02]  /*1f40*/  IMAD R75, R14, R9, R75 ;  /* 0x000000090e4b7224 */ /* 0x000fe400078e024b */
[----:B------:R-:W-:Y:S01]  /*1f50*/  @!P6 IMAD.MOV R69, RZ, RZ, -R69 ;  /* 0x000000ffff45e224 */ /* 0x000fe200078e0a45 */
[----:B------:R-:W-:Y:S01]  /*1f60*/  ISETP.GT.U32.AND P6, PT, R16, R17, PT ;  /* 0x000000111000720c */ /* 0x000fe20003fc4070 */
[----:B------:R-:W-:Y:S01]  /*1f70*/  @!P2 IMAD.MOV R65, RZ, RZ, -R65 ;  /* 0x000000ffff41a224 */ /* 0x000fe200078e0a41 */
[----:B------:R-:W-:Y:S01]  /*1f80*/  ISETP.GT.U32.AND P2, PT, R14, R75, PT ;  /* 0x0000004b0e00720c */ /* 0x000fe20003f44070 */
[--C-:B------:R-:W-:Y:S01]  /*1f90*/  @!P4 IMAD.IADD R13, R13, 0x1, -R14.reuse ;  /* 0x000000010d0dc824 */ /* 0x100fe200078e0a0e */
[----:B------:R-:W-:Y:S01]  /*1fa0*/  ISETP.GE.AND P4, PT, R36, RZ, PT ;  /* 0x000000ff2400720c */ /* 0x000fe20003f86270 */
[----:B------:R-:W-:-:S02]  /*1fb0*/  @!P5 IMAD.IADD R11, R11, 0x1, -R14 ;  /* 0x000000010b0bd824 */ /* 0x000fc400078e0a0e */
[----:B------:R-:W-:Y:S02]  /*1fc0*/  IMAD.MOV.U32 R71, RZ, RZ, R13 ;  /* 0x000000ffff477224 */ /* 0x000fe400078e000d */
[----:B------:R-:W-:Y:S01]  /*1fd0*/  @!P1 IMAD.IADD R77, R77, 0x1, -R14 ;  /* 0x000000014d4d9824 */ /* 0x000fe200078e0a0e */
[C---:B------:R-:W-:Y:S01]  /*1fe0*/  ISETP.GT.U32.AND P5, PT, R14.reuse, R11, PT ;  /* 0x0000000b0e00720c */ /* 0x040fe20003fa4070 */
[----:B------:R-:W-:Y:S02]  /*1ff0*/  IMAD.U32 R22, RZ, RZ, UR12 ;  /* 0x0000000cff167e24 */ /* 0x000fe4000f8e00ff */
[----:B------:R-:W-:Y:S01]  /*2000*/  @!P6 IMAD.IADD R17, R17, 0x1, -R16 ;  /* 0x000000011111e824 */ /* 0x000fe200078e0a10 */
[----:B------:R-:W-:Y:S01]  /*2010*/  ISETP.GT.U32.AND P6, PT, R14, R77, PT ;  /* 0x0000004d0e00720c */ /* 0x000fe20003fc4070 */
[----:B------:R-:W-:Y:S01]  /*2020*/  @!P2 IMAD.IADD R75, R75, 0x1, -R14 ;  /* 0x000000014b4ba824 */ /* 0x000fe200078e0a0e */
[----:B------:R-:W-:Y:S01]  /*2030*/  ISETP.GE.AND P2, PT, R8, UR6, PT ;  /* 0x0000000608007c0c */ /* 0x000fe2000bf46270 */
[----:B------:R-:W-:Y:S01]  /*2040*/  @!P4 IMAD.MOV R71, RZ, RZ, -R71 ;  /* 0x000000ffff47c224 */ /* 0x000fe200078e0a47 */
[----:B------:R-:W-:Y:S01]  /*2050*/  ISETP.GT.U32.AND P4, PT, R16, R17, PT ;  /* 0x000000111000720c */ /* 0x000fe20003f84070 */
[----:B------:R-:W-:Y:S01]  /*2060*/  IMAD R7, R6, UR12, RZ ;  /* 0x0000000c06077c24 */ /* 0x000fe2000f8e02ff */
[----:B------:R-:W-:-:S02]  /*2070*/  SEL R12, R101, RZ, !P2 ;  /* 0x000000ff650c7207 */ /* 0x000fc40005000000 */
[----:B------:R-:W-:Y:S01]  /*2080*/  ISETP.GT.U32.AND P1, PT, R14, R75, PT ;  /* 0x0000004b0e00720c */ /* 0x000fe20003f24070 */
[----:B------:R-:W-:Y:S01]  /*2090*/  IMAD R9, R22, 0x2, R7 ;  /* 0x0000000216097824 */ /* 0x000fe200078e0207 */
[----:B------:R-:W-:Y:S01]  /*20a0*/  ISETP.NE.U32.AND P2, PT, R12, RZ, PT ;  /* 0x000000ff0c00720c */ /* 0x000fe20003f45070 */
[--C-:B------:R-:W-:Y:S01]  /*20b0*/  @!P5 IMAD.IADD R11, R11, 0x1, -R14.reuse ;  /* 0x000000010b0bd824 */ /* 0x100fe200078e0a0e */
[----:B------:R-:W-:Y:S01]  /*20c0*/  LOP3.LUT R12, R6, 0x4, RZ, 0xfc, !PT ;  /* 0x00000004060c7812 */ /* 0x000fe200078efcff */
[----:B------:R-:W-:Y:S01]  /*20d0*/  @!P6 IMAD.IADD R77, R77, 0x1, -R14 ;  /* 0x000000014d4de824 */ /* 0x000fe200078e0a0e */
[----:B------:R-:W-:Y:S01]  /*20e0*/  ISETP.GE.AND P5, PT, R24, RZ, PT ;  /* 0x000000ff1800720c */ /* 0x000fe20003fa6270 */
[----:B------:R-:W-:Y:S01]  /*20f0*/  IMAD R10, R22, 0x2, R9 ;  /* 0x00000002160a7824 */ /* 0x000fe200078e0209 */
[----:B------:R-:W-:Y:S01]  /*2100*/  ISETP.GE.AND P6, PT, R12, UR6, PT ;  /* 0x000000060c007c0c */ /* 0x000fe2000bfc6270 */
[----:B------:R-:W-:Y:S02]  /*2110*/  @!P4 IMAD.IADD R17, R17, 0x1, -R16 ;  /* 0x000000011111c824 */ /* 0x000fe400078e0a10 */
[----:B------:R-:W-:Y:S01]  /*2120*/  IMAD.MOV.U32 R73, RZ, RZ, R11 ;  /* 0x000000ffff497224 */ /* 0x000fe200078e000b */
[----:B------:R-:W-:Y:S01]  /*2130*/  SEL R16, R101, RZ, !P6 ;  /* 0x000000ff65107207 */ /* 0x000fe20007000000 */
[----:B------:R-:W-:Y:S01]  /*2140*/  IMAD R11, R22, 0x2, R10 ;  /* 0x00000002160b7824 */ /* 0x000fe200078e020a */
[----:B------:R-:W-:Y:S01]  /*2150*/  ISETP.GE.AND P6, PT, R5, RZ, PT ;  /* 0x000000ff0500720c */ /* 0x000fe20003fc6270 */
[----:B------:R-:W-:Y:S01]  /*2160*/  @!P1 IMAD.IADD R75, R75, 0x1, -R14 ;  /* 0x000000014b4b9824 */ /* 0x000fe200078e0a0e */
[----:B------:R-:W-:Y:S01]  /*2170*/  ISETP.GE.AND P1, PT, R20, RZ, PT ;  /* 0x000000ff1400720c */ /* 0x000fe20003f26270 */
[----:B------:R-:W-:Y:S01]  /*2180*/  IMAD R13, R22, 0x2, R11 ;  /* 0x00000002160d7824 */ /* 0x000fe200078e020b */
[----:B------:R-:W-:Y:S01]  /*2190*/  LOP3.LUT R14, R6, 0x6, RZ, 0xfc, !PT ;  /* 0x00000006060e7812 */ /* 0x000fe200078efcff */
[----:B------:R-:W-:Y:S01]  /*21a0*/  @!P5 IMAD.MOV R73, RZ, RZ, -R73 ;  /* 0x000000ffff49d224 */ /* 0x000fe200078e0a49 */
[----:B------:R-:W-:Y:S01]  /*21b0*/  ISETP.GE.AND P5, PT, R26, RZ, PT ;  /* 0x000000ff1a00720c */ /* 0x000fe20003fa6270 */
[----:B------:R-:W-:Y:S01]  /*21c0*/  IMAD R181, R22, 0x2, R13 ;  /* 0x0000000216b57824 */ /* 0x000fe200078e020d */
[----:B------:R-:W-:-:S03]  /*21d0*/  ISETP.GE.AND P4, PT, R14, UR6, PT ;  /* 0x000000060e007c0c */ /* 0x000fc6000bf86270 */
[----:B------:R-:W-:Y:S01]  /*21e0*/  IMAD R180, R22, 0x2, R181 ;  /* 0x0000000216b47824 */ /* 0x000fe200078e02b5 */
[----:B------:R-:W-:Y:S01]  /*21f0*/  SEL R20, R101, RZ, !P4 ;  /* 0x000000ff65147207 */ /* 0x000fe20006000000 */
[----:B------:R-:W-:Y:S01]  /*2200*/  @!P6 IMAD.MOV R17, RZ, RZ, -R17 ;  /* 0x000000ffff11e224 */ /* 0x000fe200078e0a11 */
[----:B------:R-:W-:Y:S01]  /*2210*/  ISETP.NE.AND P6, PT, R158, RZ, PT ;  /* 0x000000ff9e00720c */ /* 0x000fe20003fc5270 */
[----:B------:R-:W-:Y:S01]  /*2220*/  IMAD R179, R22, 0x2, R180 ;  /* 0x0000000216b37824 */ /* 0x000fe200078e02b4 */
[----:B------:R-:W-:Y:S01]  /*2230*/  ISETP.NE.U32.AND P4, PT, R16, RZ, PT ;  /* 0x000000ff1000720c */ /* 0x000fe20003f85070 */
[----:B------:R-:W-:Y:S01]  /*2240*/  @!P1 IMAD.MOV R77, RZ, RZ, -R77 ;  /* 0x000000ffff4d9224 */ /* 0x000fe200078e0a4d */
[----:B------:R-:W-:Y:S01]  /*2250*/  LOP3.LUT R16, RZ, R159, RZ, 0x33, !PT ;  /* 0x0000009fff107212 */ /* 0x000fe200078e33ff */
[----:B------:R-:W-:Y:S01]  /*2260*/  IMAD R178, R22, 0x2, R179 ;  /* 0x0000000216b27824 */ /* 0x000fe200078e02b3 */
[----:B------:R-:W-:Y:S01]  /*2270*/  ISETP.NE.U32.AND P1, PT, R20, RZ, PT ;  /* 0x000000ff1400720c */ /* 0x000fe20003f25070 */
[----:B------:R-:W-:Y:S01]  /*2280*/  @!P5 IMAD.MOV R75, RZ, RZ, -R75 ;  /* 0x000000ffff4bd224 */ /* 0x000fe200078e0a4b */
[----:B------:R-:W-:Y:S01]  /*2290*/  ISETP.NE.AND P5, PT, R159, RZ, PT ;  /* 0x000000ff9f00720c */ /* 0x000fe20003fa5270 */
[----:B------:R-:W-:-:S02]  /*22a0*/  IMAD R151, R22, 0x2, R178 ;  /* 0x0000000216977824 */ /* 0x000fc400078e02b2 */
[----:B------:R-:W-:Y:S01]  /*22b0*/  IMAD.SHL.U32 R20, R179, 0x4, RZ ;  /* 0x00000004b3147824 */ /* 0x000fe200078e00ff */
[----:B------:R-:W-:Y:S01]  /*22c0*/  SEL R150, R16, R15, !P5 ;  /* 0x0000000f10967207 */ /* 0x000fe20006800000 */
[----:B------:R-:W-:Y:S01]  /*22d0*/  IMAD R116, R22, 0x2, R151 ;  /* 0x0000000216747824 */ /* 0x000fe200078e0297 */
[----:B------:R-:W-:Y:S02]  /*22e0*/  @!P6 LOP3.LUT R17, RZ, R158, RZ, 0x33, !PT ;  /* 0x0000009eff11e212 */ /* 0x000fe400078e33ff */
[----:B------:R-:W-:Y:S01]  /*22f0*/  SEL R119, R16, R18, !P5 ;  /* 0x0000001210777207 */ /* 0x000fe20006800000 */
[----:B------:R-:W-:Y:S01]  /*2300*/  IMAD R117, R22, 0x2, R116 ;  /* 0x0000000216757824 */ /* 0x000fe200078e0274 */
[C---:B------:R-:W-:Y:S01]  /*2310*/  SEL R120, R16.reuse, R19, !P5 ;  /* 0x0000001310787207 */ /* 0x040fe20006800000 */
[----:B------:R-:W-:Y:S01]  /*2320*/  IMAD R182, R17, UR7, RZ ;  /* 0x0000000711b67c24 */ /* 0x000fe2000f8e02ff */
[----:B------:R-:W-:Y:S01]  /*2330*/  SEL R121, R16, R21, !P5 ;  /* 0x0000001510797207 */ /* 0x000fe20006800000 */
[----:B------:R-:W-:Y:S01]  /*2340*/  IMAD R15, R22, 0x2, R117 ;  /* 0x00000002160f7824 */ /* 0x000fe200078e0275 */
[----:B------:R-:W-:Y:S01]  /*2350*/  SEL R122, R16, R23, !P5 ;  /* 0x00000017107a7207 */ /* 0x000fe20006800000 */
[----:B------:R-:W-:Y:S01]  /*2360*/  IMAD.SHL.U32 R183, R182, 0x4, RZ ;  /* 0x00000004b6b77824 */ /* 0x000fe200078e00ff */
[----:B------:R-:W-:Y:S01]  /*2370*/  SEL R123, R16, R25, !P5 ;  /* 0x00000019107b7207 */ /* 0x000fe20006800000 */
[----:B------:R-:W-:Y:S01]  /*2380*/  IMAD.SHL.U32 R19, R180, 0x4, RZ ;  /* 0x00000004b4137824 */ /* 0x000fe200078e00ff */
[----:B------:R-:W-:Y:S01]  /*2390*/  SEL R124, R16, R27, !P5 ;  /* 0x0000001b107c7207 */ /* 0x000fe20006800000 */
[----:B------:R-:W-:Y:S01]  /*23a0*/  IMAD.SHL.U32 R21, R178, 0x4, RZ ;  /* 0x00000004b2157824 */ /* 0x000fe200078e00ff */
[----:B------:R-:W-:Y:S01]  /*23b0*/  SEL R125, R16, R29, !P5 ;  /* 0x0000001d107d7207 */ /* 0x000fe20006800000 */
[----:B------:R-:W-:Y:S01]  /*23c0*/  IMAD.SHL.U32 R23, R116, 0x4, RZ ;  /* 0x0000000474177824 */ /* 0x000fe200078e00ff */
[C---:B------:R-:W-:Y:S01]  /*23d0*/  SEL R126, R16.reuse, R31, !P5 ;  /* 0x0000001f107e7207 */ /* 0x040fe20006800000 */
[----:B------:R-:W-:Y:S01]  /*23e0*/  IMAD.SHL.U32 R88, R117, 0x4, RZ ;  /* 0x0000000475587824 */ /* 0x000fe200078e00ff */
[C---:B------:R-:W-:Y:S01]  /*23f0*/  SEL R127, R16.reuse, R33, !P5 ;  /* 0x00000021107f7207 */ /* 0x040fe20006800000 */
[----:B------:R-:W-:Y:S01]  /*2400*/  IMAD R119, R119, UR9, RZ ;  /* 0x0000000977777c24 */ /* 0x000fe2000f8e02ff */
[C---:B------:R-:W-:Y:S01]  /*2410*/  SEL R128, R16.reuse, R35, !P5 ;  /* 0x0000002310807207 */ /* 0x040fe20006800000 */
[----:B------:R-:W-:Y:S01]  /*2420*/  IMAD R121, R121, UR9, RZ ;  /* 0x0000000979797c24 */ /* 0x000fe2000f8e02ff */
[----:B------:R-:W-:Y:S01]  /*2430*/  SEL R129, R16, R37, !P5 ;  /* 0x0000002510817207 */ /* 0x000fe20006800000 */
        /* <DEDUP_REMOVED lines=40> */
[----:B------:R-:W-:Y:S01]  /*26c0*/  IMAD R16, R22, 0x2, R15 ;  /* 0x0000000216107824 */ /* 0x000fe200078e020f */
[----:B------:R-:W-:Y:S01]  /*26d0*/  IADD3 R108, P5, R183, UR14, RZ ;  /* 0x0000000eb76c7c10 */ /* 0x000fe2000ffbe0ff */
[----:B------:R-:W-:Y:S01]  /*26e0*/  IMAD R140, R140, UR9, RZ ;  /* 0x000000098c8c7c24 */ /* 0x000fe2000f8e02ff */
[----:B------:R-:W-:Y:S01]  /*26f0*/  UMOV UR7, 0x400 ;  /* 0x0000040000077882 */ /* 0x000fe20000000000 */
[----:B------:R-:W-:Y:S01]  /*2700*/  IMAD R17, R22, 0x2, R16 ;  /* 0x0000000216117824 */ /* 0x000fe200078e0210 */
[----:B------:R-:W-:Y:S01]  /*2710*/  LEA.HI.X.SX32 R24, R182, UR15, 0x2, P5 ;  /* 0x0000000fb6187c11 */ /* 0x000fe2000a8f16ff */
[----:B------:R-:W-:Y:S01]  /*2720*/  IMAD R143, R143, UR9, RZ ;  /* 0x000000098f8f7c24 */ /* 0x000fe2000f8e02ff */
[-C--:B------:R-:W-:Y:S01]  /*2730*/  LEA R152, P5, R15, R108.reuse, 0x2 ;  /* 0x0000006c0f987211 */ /* 0x080fe200078a10ff */
[----:B------:R-:W-:Y:S01]  /*2740*/  IMAD R18, R22, 0x2, R17 ;  /* 0x0000000216127824 */ /* 0x000fe200078e0211 */
[----:B------:R-:W-:Y:S01]  /*2750*/  LEA R114, P6, R16, R108, 0x2 ;  /* 0x0000006c10727211 */ /* 0x000fe200078c10ff */
[----:B------:R-:W-:Y:S01]  /*2760*/  IMAD.SHL.U32 R22, R151, 0x4, RZ ;  /* 0x0000000497167824 */ /* 0x000fe200078e00ff */
[----:B------:R-:W-:Y:S01]  /*2770*/  LEA.HI.X.SX32 R153, R15, R24, 0x2, P5 ;  /* 0x000000180f997211 */ /* 0x000fe200028f16ff */
[----:B------:R-:W-:Y:S01]  /*2780*/  IMAD.SHL.U32 R15, R118, 0x4, RZ ;  /* 0x00000004760f7824 */ /* 0x000fe200078e00ff */
[----:B------:R-:W-:Y:S01]  /*2790*/  LEA R112, P5, R17, R108, 0x2 ;  /* 0x0000006c11707211 */ /* 0x000fe200078a10ff */
[----:B------:R-:W-:Y:S01]  /*27a0*/  IMAD R142, R142, UR9, RZ ;  /* 0x000000098e8e7c24 */ /* 0x000fe2000f8e02ff */
[-C--:B------:R-:W-:Y:S01]  /*27b0*/  LEA.HI.X.SX32 R115, R16, R24.reuse, 0x2, P6 ;  /* 0x0000001810737211 */ /* 0x080fe200030f16ff */
[----:B------:R-:W-:Y:S01]  /*27c0*/  IMAD R145, R145, UR9, RZ ;  /* 0x0000000991917c24 */ /* 0x000fe2000f8e02ff */
[----:B------:R-:W-:Y:S01]  /*27d0*/  LEA.HI.X.SX32 R113, R17, R24, 0x2, P5 ;  /* 0x0000001811717211 */ /* 0x000fe200028f16ff */
[----:B------:R-:W-:Y:S01]  /*27e0*/  IMAD R144, R144, UR9, RZ ;  /* 0x0000000990907c24 */ /* 0x000fe2000f8e02ff */
[-C--:B------:R-:W-:Y:S01]  /*27f0*/  LEA R176, P5, R9, R108.reuse, 0x2 ;  /* 0x0000006c09b07211 */ /* 0x080fe200078a10ff */
[----:B------:R-:W-:Y:S01]  /*2800*/  IMAD R147, R147, UR9, RZ ;  /* 0x0000000993937c24 */ /* 0x000fe2000f8e02ff */
[----:B------:R-:W-:Y:S01]  /*2810*/  LEA R172, P6, R7, R108, 0x2 ;  /* 0x0000006c07ac7211 */ /* 0x000fe200078c10ff */
[----:B------:R-:W-:Y:S01]  /*2820*/  IMAD R146, R146, UR9, RZ ;  /* 0x0000000992927c24 */ /* 0x000fe2000f8e02ff */
[----:B------:R-:W-:Y:S01]  /*2830*/  LEA.HI.X.SX32 R177, R9, R24, 0x2, P5 ;  /* 0x0000001809b17211 */ /* 0x000fe200028f16ff */
[----:B------:R-:W-:Y:S01]  /*2840*/  IMAD R149, R149, UR9, RZ ;  /* 0x0000000995957c24 */ /* 0x000fe2000f8e02ff */
[----:B------:R-:W-:Y:S01]  /*2850*/  LEA R110, P5, R18, R108, 0x2 ;  /* 0x0000006c126e7211 */ /* 0x000fe200078a10ff */
[----:B------:R-:W-:Y:S01]  /*2860*/  IMAD R148, R148, UR9, RZ ;  /* 0x0000000994947c24 */ /* 0x000fe2000f8e02ff */
[-C--:B------:R-:W-:Y:S01]  /*2870*/  LEA.HI.X.SX32 R173, R7, R24.reuse, 0x2, P6 ;  /* 0x0000001807ad7211 */ /* 0x080fe200030f16ff */
[----:B---3--:R-:W-:Y:S01]  /*2880*/  ULEA UR7, UR5, UR7, 0x18 ;  /* 0x0000000705077291 */ /* 0x008fe2000f8ec03f */
[----:B------:R-:W-:Y:S01]  /*2890*/  LEA.HI.X.SX32 R111, R18, R24, 0x2, P5 ;  /* 0x00000018126f7211 */ /* 0x000fe200028f16ff */
[----:B------:R-:W-:Y:S01]  /*28a0*/  IMAD.SHL.U32 R18, R181, 0x4, RZ ;  /* 0x00000004b5127824 */ /* 0x000fe200078e00ff */
[CC--:B------:R-:W-:Y:S01]  /*28b0*/  LEA R170, P5, R11.reuse, R108.reuse, 0x2 ;  /* 0x0000006c0baa7211 */ /* 0x0c0fe200078a10ff */
[----:B------:R-:W-:Y:S01]  /*28c0*/  IMAD R150, R150, UR9, RZ ;  /* 0x0000000996967c24 */ /* 0x000fe2000f8e02ff */
[----:B------:R-:W-:Y:S01]  /*28d0*/  LEA R174, P6, R10, R108, 0x2 ;  /* 0x0000006c0aae7211 */ /* 0x000fe200078c10ff */
[----:B------:R-:W-:Y:S01]  /*28e0*/  VIADD R199, R2, UR7 ;  /* 0x0000000702c77c36 */ /* 0x000fe20008000000 */
[----:B------:R-:W-:Y:S01]  /*28f0*/  LEA.HI.X.SX32 R171, R11, R24, 0x2, P5 ;  /* 0x000000180bab7211 */ /* 0x000fe200028f16ff */
[----:B------:R-:W-:Y:S01]  /*2900*/  VIADD R197, R100, UR7 ;  /* 0x0000000764c57c36 */ /* 0x000fe20008000000 */
[C---:B------:R-:W-:Y:S01]  /*2910*/  LEA R168, P5, R13.reuse, R108, 0x2 ;  /* 0x0000006c0da87211 */ /* 0x040fe200078a10ff */
[----:B------:R-:W-:Y:S01]  /*2920*/  USHF.L.U32 UR5, UR13, 0x5, URZ ;  /* 0x000000050d057899 */ /* 0x000fe2000800063f */
[-C--:B------:R-:W-:Y:S01]  /*2930*/  LEA.HI.X.SX32 R175, R10, R24.reuse, 0x2, P6 ;  /* 0x000000180aaf7211 */ /* 0x080fe200030f16ff */
[----:B------:R-:W-:Y:S01]  /*2940*/  @!PT LDS RZ, [RZ] ;  /* 0x00000000fffff984 */ /* 0x000fe20000000800 */
[----:B------:R-:W-:Y:S01]  /*2950*/  @!PT LDS RZ, [RZ] ;  /* 0x00000000fffff984 */ /* 0x000fe20000000800 */
[----:B------:R-:W-:Y:S01]  /*2960*/  @!PT LDS RZ, [RZ] ;  /* 0x00000000fffff984 */ /* 0x000fe20000000800 */
[----:B------:R1:W-:Y:S01]  /*2970*/  LDGSTS.E [R199+0xc000], desc[UR16][R172.64], P3 ;  /* 0x0c000000acc77fae */ /* 0x0003e20009921850 */
[----:B------:R-:W-:-:S02]  /*2980*/  LEA.HI.X.SX32 R169, R13, R24, 0x2, P5 ;  /* 0x000000180da97211 */ /* 0x000fc400028f16ff */
[----:B------:R-:W-:Y:S01]  /*2990*/  IADD3 R166, P5, R18, R108, RZ ;  /* 0x0000006c12a67210 */ /* 0x000fe20007fbe0ff */
[----:B------:R2:W-:Y:S01]  /*29a0*/  LDGSTS.E [R199+0xc008], desc[UR16][R176.64], P2 ;  /* 0x0c008000b0c77fae */ /* 0x0005e20009121850 */
[----:B------:R-:W-:Y:S02]  /*29b0*/  IADD3 R56, P6, R15, UR18, RZ ;  /* 0x000000120f387c10 */ /* 0x000fe4000ffde0ff */
[----:B------:R-:W-:Y:S02]  /*29c0*/  LEA.HI.X.SX32 R167, R181, R24, 0x2, P5 ;  /* 0x00000018b5a77211 */ /* 0x000fe400028f16ff */
[----:B------:R-:W-:Y:S02]  /*29d0*/  IADD3 R164, P5, R19, R108, RZ ;  /* 0x0000006c13a47210 */ /* 0x000fe40007fbe0ff */
[----:B------:R-:W-:Y:S01]  /*29e0*/  LEA.HI.X.SX32 R57, R118, UR19, 0x2, P6 ;  /* 0x0000001376397c11 */ /* 0x000fe2000b0f16ff */
[----:B-1----:R-:W-:Y:S01]  /*29f0*/  IMAD.WIDE R172, R205, 0x4, R172 ;  /* 0x00000004cdac7825 */ /* 0x002fe200078e02ac */
[----:B------:R-:W-:-:S02]  /*2a00*/  LEA.HI.X.SX32 R165, R180, R24, 0x2, P5 ;  /* 0x00000018b4a57211 */ /* 0x000fc400028f16ff */
[----:B------:R-:W-:Y:S01]  /*2a10*/  IADD3 R156, P5, R20, R108, RZ ;  /* 0x0000006c149c7210 */ /* 0x000fe20007fbe0ff */
[----:B--2---:R-:W-:Y:S01]  /*2a20*/  IMAD.WIDE R176, R207, 0x4, R176 ;  /* 0x00000004cfb07825 */ /* 0x004fe200078e02b0 */
[C---:B------:R-:W-:Y:S02]  /*2a30*/  LEA R86, P6, R120.reuse, R56, 0x2 ;  /* 0x0000003878567211 */ /* 0x040fe400078c10ff */
[----:B------:R-:W-:Y:S02]  /*2a40*/  LEA.HI.X.SX32 R157, R179, R24, 0x2, P5 ;  /* 0x00000018b39d7211 */ /* 0x000fe400028f16ff */
[----:B------:R-:W-:Y:S02]  /*2a50*/  IADD3 R162, P5, R21, R108, RZ ;  /* 0x0000006c15a27210 */ /* 0x000fe40007fbe0ff */
[----:B------:R-:W-:Y:S02]  /*2a60*/  LEA.HI.X.SX32 R87, R120, R57, 0x2, P6 ;  /* 0x0000003978577211 */ /* 0x000fe400030f16ff */
[----:B------:R-:W-:-:S02]  /*2a70*/  LEA.HI.X.SX32 R163, R178, R24, 0x2, P5 ;  /* 0x00000018b2a37211 */ /* 0x000fc400028f16ff */
[----:B------:R-:W-:Y:S02]  /*2a80*/  IADD3 R160, P5, R22, R108, RZ ;  /* 0x0000006c16a07210 */ /* 0x000fe40007fbe0ff */
        /* <DEDUP_REMOVED lines=8> */
[C---:B------:R-:W-:Y:S02]  /*2b10*/  LEA R154, P5, R119.reuse, R56, 0x2 ;  /* 0x00000038779a7211 */ /* 0x040fe400078a10ff */
[-C--:B------:R-:W-:Y:S02]  /*2b20*/  LEA.HI.X.SX32 R83, R124, R57.reuse, 0x2, P6 ;  /* 0x000000397c537211 */ /* 0x080fe400030f16ff */
[----:B------:R-:W-:-:S02]  /*2b30*/  LEA.HI.X.SX32 R155, R119, R57, 0x2, P5 ;  /* 0x00000039779b7211 */ /* 0x000fc400028f16ff */
[CC--:B------:R-:W-:Y:S02]  /*2b40*/  LEA R54, P5, R121.reuse, R56.reuse, 0x2 ;  /* 0x0000003879367211 */ /* 0x0c0fe400078a10ff */
[CC--:B------:R-:W-:Y:S02]  /*2b50*/  LEA R80, P6, R126.reuse, R56.reuse, 0x2 ;  /* 0x000000387e507211 */ /* 0x0c0fe400078c10ff */
[-C--:B------:R-:W-:Y:S02]  /*2b60*/  LEA.HI.X.SX32 R55, R121, R57.reuse, 0x2, P5 ;  /* 0x0000003979377211 */ /* 0x080fe400028f16ff */
        /* <DEDUP_REMOVED lines=18> */
[-C--:B------:R-:W-:Y:S02]  /*2c90*/  LEA R40, P5, R135, R56.reuse, 0x2 ;  /* 0x0000003887287211 */ /* 0x080fe400078a10ff */
[----:B------:R-:W-:Y:S02]  /*2ca0*/  LEA.HI.X.SX32 R75, R132, R57, 0x2, P6 ;  /* 0x00000039844b7211 */ /* 0x000fe400030f16ff */
[----:B------:R-:W-:-:S02]  /*2cb0*/  LEA R72, P6, R134, R56, 0x2 ;  /* 0x0000003886487211 */ /* 0x000fc400078c10ff */
[-C--:B------:R-:W-:Y:S02]  /*2cc0*/  LEA.HI.X.SX32 R41, R135, R57.reuse, 0x2, P5 ;  /* 0x0000003987297211 */ /* 0x080fe400028f16ff */
        /* <DEDUP_REMOVED lines=25> */
[----:B------:R-:W-:Y:S02]  /*2e60*/  LOP3.LUT R16, R6, 0x8, RZ, 0xfc, !PT ;  /* 0x0000000806107812 */ /* 0x000fe400078efcff */
[-C--:B------:R-:W-:Y:S02]  /*2e70*/  LEA.HI.X.SX32 R61, R146, R57.reuse, 0x2, P6 ;  /* 0x00000039923d7211 */ /* 0x080fe400030f16ff */
[----:B------:R-:W-:Y:S02]  /*2e80*/  LEA R58, P6, R148, R56, 0x2 ;  /* 0x00000038943a7211 */ /* 0x000fe400078c10ff */
[----:B------:R-:W-:-:S02]  /*2e90*/  LEA.HI.X.SX32 R25, R149, R57, 0x2, P5 ;  /* 0x0000003995197211 */ /* 0x000fc400028f16ff */
[----:B------:R-:W-:Y:S02]  /*2ea0*/  ISETP.GE.AND P5, PT, R16, UR6, PT ;  /* 0x0000000610007c0c */ /* 0x000fe4000bfa6270 */
[----:B------:R-:W-:Y:S02]  /*2eb0*/  LEA.HI.X.SX32 R59, R148, R57, 0x2, P6 ;  /* 0x00000039943b7211 */ /* 0x000fe400030f16ff */
[----:B------:R-:W-:Y:S02]  /*2ec0*/  LEA R56, P6, R150, R56, 0x2 ;  /* 0x0000003896387211 */ /* 0x000fe400078c10ff */
[----:B------:R-:W-:Y:S02]  /*2ed0*/  LOP3.LUT R17, R6, 0xa, RZ, 0xfc, !PT ;  /* 0x0000000a06117812 */ /* 0x000fe400078efcff */
[----:B------:R-:W-:Y:S02]  /*2ee0*/  SEL R91, R101, RZ, !P5 ;  /* 0x000000ff655b7207 */ /* 0x000fe40006800000 */
[----:B------:R-:W-:-:S02]  /*2ef0*/  ISETP.GE.AND P5, PT, R89, UR6, PT ;  /* 0x0000000659007c0c */ /* 0x000fc4000bfa6270 */
[----:B------:R-:W-:Y:S02]  /*2f00*/  LEA.HI.X.SX32 R57, R150, R57, 0x2, P6 ;  /* 0x0000003996397211 */ /* 0x000fe400030f16ff */
[----:B------:R-:W-:Y:S02]  /*2f10*/  ISETP.GE.AND P6, PT, R17, UR6, PT ;  /* 0x0000000611007c0c */ /* 0x000fe4000bfc6270 */
[----:B------:R-:W-:Y:S02]  /*2f20*/  ISETP.NE.U32.AND P3, PT, R91, RZ, PT ;  /* 0x000000ff5b00720c */ /* 0x000fe40003f65070 */
[C---:B------:R-:W-:Y:S02]  /*2f30*/  SEL R91, R101.reuse, RZ, !P5 ;  /* 0x000000ff655b7207 */ /* 0x040fe40006800000 */
[----:B------:R-:W-:Y:S02]  /*2f40*/  SEL R92, R101, RZ, !P6 ;  /* 0x000000ff655c7207 */ /* 0x000fe40007000000 */
[----:B------:R-:W-:-:S02]  /*2f50*/  ISETP.GE.AND P6, PT, R90, UR6, PT ;  /* 0x000000065a007c0c */ /* 0x000fc4000bfc6270 */
[----:B------:R-:W-:Y:S02]  /*2f60*/  ISETP.NE.U32.AND P2, PT, R91, RZ, PT ;  /* 0x000000ff5b00720c */ /* 0x000fe40003f45070 */
[----:B------:R-:W-:Y:S02]  /*2f70*/  LOP3.LUT R91, R2, 0x10, RZ, 0x3c, !PT ;  /* 0x00000010025b7812 */ /* 0x000fe400078e3cff */
[----:B------:R-:W-:Y:S02]  /*2f80*/  ISETP.NE.U32.AND P5, PT, R92, RZ, PT ;  /* 0x000000ff5c00720c */ /* 0x000fe40003fa5070 */
[----:B------:R-:W-:Y:S01]  /*2f90*/  SEL R92, R101, RZ, !P6 ;  /* 0x000000ff655c7207 */ /* 0x000fe20007000000 */
[----:B------:R-:W-:-:S03]  /*2fa0*/  VIADD R201, R91, UR7 ;  /* 0x000000075bc97c36 */ /* 0x000fc60008000000 */
[----:B------:R-:W-:Y:S02]  /*2fb0*/  ISETP.NE.U32.AND P6, PT, R92, RZ, PT ;  /* 0x000000ff5c00720c */ /* 0x000fe40003fc5070 */
[----:B------:R-:W-:Y:S01]  /*2fc0*/  LOP3.LUT R92, R6, 0x10, RZ, 0xfc, !PT ;  /* 0x00000010065c7812 */ /* 0x000fe200078efcff */
[----:B------:R1:W-:Y:S03]  /*2fd0*/  LDGSTS.E [R201+0xc000], desc[UR16][R174.64], P4 ;  /* 0x0c000000aec97fae */ /* 0x0003e6000a121850 */
[----:B------:R-:W-:Y:S01]  /*2fe0*/  ISETP.GE.AND P4, PT, R92, UR6, PT ;  /* 0x000000065c007c0c */ /* 0x000fe2000bf86270 */
[----:B------:R2:W-:Y:S01]  /*2ff0*/  LDGSTS.E [R201+0xc008], desc[UR16][R170.64], P1 ;  /* 0x0c008000aac97fae */ /* 0x0005e20008921850 */
[----:B------:R-:W-:Y:S02]  /*3000*/  ISETP.GE.AND P1, PT, R93, UR6, PT ;  /* 0x000000065d007c0c */ /* 0x000fe4000bf26270 */
[----:B------:R-:W-:Y:S01]  /*3010*/  SEL R102, R101, RZ, !P4 ;  /* 0x000000ff65667207 */ /* 0x000fe20006000000 */
[----:B------:R3:W-:Y:S01]  /*3020*/  LDGSTS.E [R197+0xc000], desc[UR16][R168.64], P3 ;  /* 0x0c000000a8c57fae */ /* 0x0007e20009921850 */
[----:B------:R-:W-:-:S02]  /*3030*/  ISETP.GE.AND P4, PT, R94, UR6, PT ;  /* 0x000000065e007c0c */ /* 0x000fc4000bf86270 */
[----:B------:R-:W-:Y:S01]  /*3040*/  SEL R103, R101, RZ, !P1 ;  /* 0x000000ff65677207 */ /* 0x000fe20004800000 */
[----:B------:R-:W-:Y:S01]  /*3050*/  LDGSTS.E [R197+0xc008], desc[UR16][R166.64], P5 ;  /* 0x0c008000a6c57fae */ /* 0x000fe2000a921850 */
[----:B------:R-:W-:Y:S01]  /*3060*/  ISETP.GE.AND P1, PT, R95, UR6, PT ;  /* 0x000000065f007c0c */ /* 0x000fe2000bf26270 */
[----:B-1----:R-:W-:Y:S01]  /*3070*/  IMAD.WIDE R174, R205, 0x4, R174 ;  /* 0x00000004cdae7825 */ /* 0x002fe200078e02ae */
[----:B------:R-:W-:Y:S02]  /*3080*/  SEL R104, R101, RZ, !P4 ;  /* 0x000000ff65687207 */ /* 0x000fe40006000000 */
[----:B------:R-:W-:Y:S01]  /*3090*/  ISETP.GE.AND P4, PT, R96, UR6, PT ;  /* 0x0000000660007c0c */ /* 0x000fe2000bf86270 */
[----:B--2---:R-:W-:Y:S01]  /*30a0*/  IMAD.WIDE R170, R207, 0x4, R170 ;  /* 0x00000004cfaa7825 */ /* 0x004fe200078e02aa */
[----:B------:R-:W-:Y:S02]  /*30b0*/  SEL R105, R101, RZ, !P1 ;  /* 0x000000ff65697207 */ /* 0x000fe40004800000 */
[----:B------:R-:W-:Y:S01]  /*30c0*/  ISETP.GE.AND P1, PT, R97, UR6, PT ;  /* 0x0000000661007c0c */ /* 0x000fe2000bf26270 */
[----:B---3--:R-:W-:Y:S01]  /*30d0*/  IMAD.WIDE R168, R205, 0x4, R168 ;  /* 0x00000004cda87825 */ /* 0x008fe200078e02a8 */
[----:B------:R-:W-:-:S02]  /*30e0*/  SEL R187, R101, RZ, !P4 ;  /* 0x000000ff65bb7207 */ /* 0x000fc40006000000 */
[----:B------:R-:W-:Y:S02]  /*30f0*/  ISETP.GE.AND P4, PT, R98, UR6, PT ;  /* 0x0000000662007c0c */ /* 0x000fe4000bf86270 */
[----:B------:R-:W-:Y:S02]  /*3100*/  SEL R189, R101, RZ, !P1 ;  /* 0x000000ff65bd7207 */ /* 0x000fe40004800000 */
[----:B------:R-:W-:Y:S02]  /*3110*/  ISETP.GE.AND P1, PT, R99, UR6, PT ;  /* 0x0000000663007c0c */ /* 0x000fe4000bf26270 */
[C---:B------:R-:W-:Y:S02]  /*3120*/  SEL R192, R101.reuse, RZ, !P4 ;  /* 0x000000ff65c07207 */ /* 0x040fe40006000000 */
[----:B------:R-:W-:Y:S02]  /*3130*/  ISETP.GE.AND P4, PT, R4, UR6, PT ;  /* 0x0000000604007c0c */ /* 0x000fe4000bf86270 */
[----:B------:R-:W-:-:S02]  /*3140*/  SEL R194, R101, RZ, !P1 ;  /* 0x000000ff65c27207 */ /* 0x000fc40004800000 */
[----:B------:R-:W-:Y:S02]  /*3150*/  ISETP.GE.AND P1, PT, R6, UR8, PT ;  /* 0x0000000806007c0c */ /* 0x000fe4000bf26270 */
[----:B------:R-:W-:Y:S02]  /*3160*/  SEL R106, R101, RZ, !P4 ;  /* 0x000000ff656a7207 */ /* 0x000fe40006000000 */
[----:B------:R-:W-:Y:S02]  /*3170*/  PLOP3.LUT P4, PT, PT, PT, UP1, 0x80, 0x0 ;  /* 0x000000000000781c */ /* 0x000fe40003f8f018 */
[----:B------:R-:W-:Y:S02]  /*3180*/  SEL R101, RZ, 0x4, P1 ;  /* 0x00000004ff657807 */ /* 0x000fe40000800000 */
[----:B------:R-:W-:Y:S02]  /*3190*/  ISETP.GE.AND P3, PT, R8, UR8, PT ;  /* 0x0000000808007c0c */ /* 0x000fe4000bf66270 */
[----:B------:R-:W-:-:S02]  /*31a0*/  SEL R107, R101, RZ, P4 ;  /* 0x000000ff656b7207 */ /* 0x000fc40002000000 */
[----:B------:R-:W-:Y:S02]  /*31b0*/  ISETP.NE.U32.AND P1, PT, R102, RZ, PT ;  /* 0x000000ff6600720c */ /* 0x000fe40003f25070 */
[----:B------:R-:W-:Y:S02]  /*31c0*/  LOP3.LUT R101, R2, 0x30, RZ, 0x3c, !PT ;  /* 0x0000003002657812 */ /* 0x000fe400078e3cff */
[----:B------:R-:W-:Y:S02]  /*31d0*/  PLOP3.LUT P4, PT, PT, PT, UP1, 0x80, 0x0 ;  /* 0x000000000000781c */ /* 0x000fe40003f8f018 */
[----:B------:R-:W-:Y:S01]  /*31e0*/  SEL R102, RZ, 0x4, P3 ;  /* 0x00000004ff667807 */ /* 0x000fe20001800000 */
[----:B------:R-:W-:Y:S01]  /*31f0*/  VIADD R195, R101, UR7 ;  /* 0x0000000765c37c36 */ /* 0x000fe20008000000 */
[----:B------:R-:W-:Y:S02]  /*3200*/  ISETP.GE.AND P5, PT, R12, UR8, PT ;  /* 0x000000080c007c0c */ /* 0x000fe4000bfa6270 */
[----:B------:R-:W-:-:S02]  /*3210*/  SEL R184, R102, RZ, P4 ;  /* 0x000000ff66b87207 */ /* 0x000fc40002000000 */
[----:B------:R-:W-:Y:S01]  /*3220*/  PLOP3.LUT P4, PT, PT, PT, UP1, 0x80, 0x0 ;  /* 0x000000000000781c */ /* 0x000fe20003f8f018 */
[----:B------:R1:W-:Y:S01]  /*3230*/  LDGSTS.E [R195+0xc000], desc[UR16][R164.64], P2 ;  /* 0x0c000000a4c37fae */ /* 0x0003e20009121850 */
[----:B------:R-:W-:Y:S02]  /*3240*/  SEL R102, RZ, 0x4, P5 ;  /* 0x00000004ff667807 */ /* 0x000fe40002800000 */
[----:B------:R-:W-:Y:S01]  /*3250*/  ISETP.GE.AND P5, PT, R14, UR8, PT ;  /* 0x000000080e007c0c */ /* 0x000fe2000bfa6270 */
[----:B------:R-:W-:Y:S01]  /*3260*/  LDGSTS.E [R195+0xc008], desc[UR16][R156.64], P6 ;  /* 0x0c0080009cc37fae */ /* 0x000fe2000b121850 */
[----:B------:R-:W-:Y:S02]  /*3270*/  ISETP.NE.U32.AND P3, PT, R103, RZ, PT ;  /* 0x000000ff6700720c */ /* 0x000fe40003f65070 */
[----:B------:R-:W-:Y:S02]  /*3280*/  SEL R185, R102, RZ, P4 ;  /* 0x000000ff66b97207 */ /* 0x000fe40002000000 */
[----:B------:R-:W-:-:S02]  /*3290*/  PLOP3.LUT P4, PT, PT, PT, UP1, 0x80, 0x0 ;  /* 0x000000000000781c */ /* 0x000fc40003f8f018 */
[----:B------:R-:W-:Y:S01]  /*32a0*/  SEL R103, RZ, 0x4, P5 ;  /* 0x00000004ff677807 */ /* 0x000fe20002800000 */
[----:B-1----:R-:W-:Y:S01]  /*32b0*/  IMAD.WIDE R164, R205, 0x4, R164 ;  /* 0x00000004cda47825 */ /* 0x002fe200078e02a4 */
[----:B------:R-:W-:Y:S02]  /*32c0*/  ISETP.GE.AND P6, PT, R16, UR8, PT ;  /* 0x0000000810007c0c */ /* 0x000fe4000bfc6270 */
[----:B------:R-:W-:Y:S02]  /*32d0*/  SEL R186, R103, RZ, P4 ;  /* 0x000000ff67ba7207 */ /* 0x000fe40002000000 */
[----:B------:R-:W-:Y:S02]  /*32e0*/  PLOP3.LUT P4, PT, PT, PT, UP1, 0x80, 0x0 ;  /* 0x000000000000781c */ /* 0x000fe40003f8f018 */
[----:B------:R-:W-:Y:S02]  /*32f0*/  SEL R103, RZ, 0x4, P6 ;  /* 0x00000004ff677807 */ /* 0x000fe40003000000 */
[----:B------:R-:W-:-:S02]  /*3300*/  ISETP.NE.U32.AND P2, PT, R104, RZ, PT ;  /* 0x000000ff6800720c */ /* 0x000fc40003f45070 */
[----:B------:R-:W-:Y:S02]  /*3310*/  LOP3.LUT R102, R2, 0x40, RZ, 0x3c, !PT ;  /* 0x0000004002667812 */ /* 0x000fe400078e3cff */
[----:B------:R-:W-:Y:S02]  /*3320*/  ISETP.GE.AND P6, PT, R17, UR8, PT ;  /* 0x0000000811007c0c */ /* 0x000fe4000bfc6270 */
[----:B------:R-:W-:Y:S01]  /*3330*/  SEL R188, R103, RZ, P4 ;  /* 0x000000ff67bc7207 */ /* 0x000fe20002000000 */
[----:B------:R-:W-:Y:S01]  /*3340*/  VIADD R193, R102, UR7 ;  /* 0x0000000766c17c36 */ /* 0x000fe20008000000 */
[----:B------:R-:W-:Y:S02]  /*3350*/  LOP3.LUT R103, R2, 0x50, RZ, 0x3c, !PT ;  /* 0x0000005002677812 */ /* 0x000fe400078e3cff */
[----:B------:R-:W-:Y:S02]  /*3360*/  ISETP.NE.U32.AND P5, PT, R105, RZ, PT ;  /* 0x000000ff6900720c */ /* 0x000fe40003fa5070 */
[----:B------:R-:W-:Y:S01]  /*3370*/  PLOP3.LUT P4, PT, PT, PT, UP1, 0x80, 0x0 ;  /* 0x000000000000781c */ /* 0x000fe20003f8f018 */
[----:B------:R-:W-:Y:S01]  /*3380*/  VIADD R191, R103, UR7 ;  /* 0x0000000767bf7c36 */ /* 0x000fe20008000000 */
[----:B------:R-:W-:Y:S01]  /*3390*/  SEL R104, RZ, 0x4, P6 ;  /* 0x00000004ff687807 */ /* 0x000fe20003000000 */
[----:B------:R-:W-:Y:S01]  /*33a0*/  LDGSTS.E [R193+0xc000], desc[UR16][R162.64], P1 ;  /* 0x0c000000a2c17fae */ /* 0x000fe20008921850 */
[----:B------:R-:W-:-:S02]  /*33b0*/  ISETP.GE.AND P6, PT, R89, UR8, PT ;  /* 0x0000000859007c0c */ /* 0x000fc4000bfc6270 */
[----:B------:R-:W-:Y:S01]  /*33c0*/  SEL R190, R104, RZ, P4 ;  /* 0x000000ff68be7207 */ /* 0x000fe20002000000 */
[----:B------:R-:W-:Y:S01]  /*33d0*/  LDGSTS.E [R193+0xc008], desc[UR16][R160.64], P3 ;  /* 0x0c008000a0c17fae */ /* 0x000fe20009921850 */
[----:B------:R-:W-:Y:S02]  /*33e0*/  PLOP3.LUT P4, PT, PT, PT, UP1, 0x80, 0x0 ;  /* 0x000000000000781c */ /* 0x000fe40003f8f018 */
[----:B------:R-:W-:Y:S01]  /*33f0*/  SEL R104, RZ, 0x4, P6 ;  /* 0x00000004ff687807 */ /* 0x000fe20003000000 */
[----:B------:R-:W-:Y:S01]  /*3400*/  LDGSTS.E [R191+0xc000], desc[UR16][R26.64], P2 ;  /* 0x0c0000001abf7fae */ /* 0x000fe20009121850 */
[----:B------:R-:W-:Y:S02]  /*3410*/  ISETP.NE.U32.AND P1, PT, R187, RZ, PT ;  /* 0x000000ffbb00720c */ /* 0x000fe40003f25070 */
[----:B------:R-:W-:Y:S01]  /*3420*/  ISETP.GE.AND P6, PT, R90, UR8, PT ;  /* 0x000000085a007c0c */ /* 0x000fe2000bfc6270 */
[----:B------:R-:W-:Y:S01]  /*3430*/  LDGSTS.E [R191+0xc008], desc[UR16][R108.64], P5 ;  /* 0x0c0080006cbf7fae */ /* 0x000fe2000a921850 */
[----:B------:R-:W-:-:S02]  /*3440*/  ISETP.NE.U32.AND P2, PT, R192, RZ, PT ;  /* 0x000000ffc000720c */ /* 0x000fc40003f45070 */
[----:B------:R-:W-:Y:S02]  /*3450*/  SEL R192, R104, RZ, P4 ;  /* 0x000000ff68c07207 */ /* 0x000fe40002000000 */
[----:B------:R-:W-:Y:S02]  /*3460*/  LOP3.LUT R104, R2, 0x60, RZ, 0x3c, !PT ;  /* 0x0000006002687812 */ /* 0x000fe400078e3cff */
[----:B------:R-:W-:Y:S02]  /*3470*/  PLOP3.LUT P4, PT, PT, PT, UP1, 0x80, 0x0 ;  /* 0x000000000000781c */ /* 0x000fe40003f8f018 */
[----:B------:R-:W-:Y:S02]  /*3480*/  SEL R105, RZ, 0x4, P6 ;  /* 0x00000004ff697807 */ /* 0x000fe40003000000 */
[----:B------:R-:W-:Y:S02]  /*3490*/  ISETP.GE.AND P6, PT, R92, UR8, PT ;  /* 0x000000085c007c0c */ /* 0x000fe4000bfc6270 */
[----:B------:R-:W-:Y:S01]  /*34a0*/  ISETP.NE.U32.AND P3, PT, R189, RZ, PT ;  /* 0x000000ffbd00720c */ /* 0x000fe20003f65070 */
[----:B------:R-:W-:Y:S01]  /*34b0*/  VIADD R189, R104, UR7 ;  /* 0x0000000768bd7c36 */ /* 0x000fe20008000000 */
[----:B------:R-:W-:-:S02]  /*34c0*/  ISETP.NE.U32.AND P5, PT, R194, RZ, PT ;  /* 0x000000ffc200720c */ /* 0x000fc40003fa5070 */
[----:B------:R-:W-:Y:S02]  /*34d0*/  SEL R194, R105, RZ, P4 ;  /* 0x000000ff69c27207 */ /* 0x000fe40002000000 */
[----:B------:R-:W-:Y:S01]  /*34e0*/  PLOP3.LUT P4, PT, PT, PT, UP1, 0x80, 0x0 ;  /* 0x000000000000781c */ /* 0x000fe20003f8f018 */
[----:B------:R-:W-:Y:S01]  /*34f0*/  LDGSTS.E [R189+0xc000], desc[UR16][R152.64], P1 ;  /* 0x0c00000098bd7fae */ /* 0x000fe20008921850 */
[----:B------:R-:W-:Y:S02]  /*3500*/  SEL R105, RZ, 0x4, P6 ;  /* 0x00000004ff697807 */ /* 0x000fe40003000000 */
[----:B------:R-:W-:Y:S02]  /*3510*/  ISETP.NE.U32.AND P1, PT, R106, RZ, PT ;  /* 0x000000ff6a00720c */ /* 0x000fe40003f25070 */
[----:B------:R-:W-:Y:S01]  /*3520*/  SEL R196, R105, RZ, P4 ;  /* 0x000000ff69c47207 */ /* 0x000fe20002000000 */
[----:B------:R-:W-:Y:S01]  /*3530*/  LDGSTS.E [R189+0xc008], desc[UR16][R114.64], P3 ;  /* 0x0c00800072bd7fae */ /* 0x000fe20009921850 */
[----:B------:R-:W-:-:S02]  /*3540*/  ISETP.GE.AND P6, PT, R93, UR8, PT ;  /* 0x000000085d007c0c */ /* 0x000fc4000bfc6270 */
[----:B------:R-:W-:Y:S02]  /*3550*/  LOP3.LUT R105, R2, 0x70, RZ, 0x3c, !PT ;  /* 0x0000007002697812 */ /* 0x000fe400078e3cff */
[----:B------:R-:W-:Y:S02]  /*3560*/  PLOP3.LUT P4, PT, PT, PT, UP1, 0x80, 0x0 ;  /* 0x000000000000781c */ /* 0x000fe40003f8f018 */
[----:B------:R-:W-:Y:S01]  /*3570*/  SEL R106, RZ, 0x4, P6 ;  /* 0x00000004ff6a7807 */ /* 0x000fe20003000000 */
[----:B------:R-:W-:Y:S01]  /*3580*/  VIADD R187, R105, UR7 ;  /* 0x0000000769bb7c36 */ /* 0x000fe20008000000 */
[----:B------:R-:W-:Y:S02]  /*3590*/  ISETP.GE.AND P6, PT, R94, UR8, PT ;  /* 0x000000085e007c0c */ /* 0x000fe4000bfc6270 */
[----:B------:R-:W-:Y:S01]  /*35a0*/  ISETP.NE.U32.AND P3, PT, R107, RZ, PT ;  /* 0x000000ff6b00720c */ /* 0x000fe20003f65070 */
[----:B------:R-:W-:Y:S01]  /*35b0*/  VIADD R107, R0, UR7 ;  /* 0x00000007006b7c36 */ /* 0x000fe20008000000 */
[----:B------:R-:W-:Y:S01]  /*35c0*/  SEL R198, R106, RZ, P4 ;  /* 0x000000ff6ac67207 */ /* 0x000fe20002000000 */
[----:B------:R-:W-:Y:S01]  /*35d0*/  LDGSTS.E [R187+0xc000], desc[UR16][R112.64], P2 ;  /* 0x0c00000070bb7fae */ /* 0x000fe20009121850 */
[----:B------:R-:W-:-:S02]  /*35e0*/  PLOP3.LUT P4, PT, PT, PT, UP1, 0x80, 0x0 ;  /* 0x000000000000781c */ /* 0x000fc40003f8f018 */
[----:B------:R-:W-:Y:S01]  /*35f0*/  SEL R106, RZ, 0x4, P6 ;  /* 0x00000004ff6a7807 */ /* 0x000fe20003000000 */
[----:B------:R-:W-:Y:S01]  /*3600*/  LDGSTS.E [R187+0xc008], desc[UR16][R110.64], P5 ;  /* 0x0c0080006ebb7fae */ /* 0x000fe2000a921850 */
[----:B------:R-:W-:Y:S02]  /*3610*/  ISETP.GE.AND P6, PT, R95, UR8, PT ;  /* 0x000000085f007c0c */ /* 0x000fe4000bfc6270 */
[----:B------:R-:W-:Y:S01]  /*3620*/  ISETP.NE.U32.AND P2, PT, R184, RZ, PT ;  /* 0x000000ffb800720c */ /* 0x000fe20003f45070 */
[----:B------:R-:W0:Y:S01]  /*3630*/  LDGDEPBAR ;  /* 0x00000000000079af */ /* 0x000e220000000000 */
[----:B------:R-:W-:Y:S02]  /*3640*/  SEL R184, R106, RZ, P4 ;  /* 0x000000ff6ab87207 */ /* 0x000fe40002000000 */
[----:B------:R-:W-:Y:S01]  /*3650*/  PLOP3.LUT P4, PT, PT, PT, UP1, 0x80, 0x0 ;  /* 0x000000000000781c */ /* 0x000fe20003f8f018 */
[----:B------:R-:W-:Y:S01]  /*3660*/  LDGSTS.E [R107], desc[UR16][R154.64], P1 ;  /* 0x000000009a6b7fae */ /* 0x000fe20008921850 */
[----:B------:R-:W-:-:S02]  /*3670*/  SEL R106, RZ, 0x4, P6 ;  /* 0x00000004ff6a7807 */ /* 0x000fc40003000000 */
[----:B------:R-:W-:Y:S01]  /*3680*/  ISETP.NE.U32.AND P5, PT, R185, RZ, PT ;  /* 0x000000ffb900720c */ /* 0x000fe20003fa5070 */
[----:B------:R-:W-:Y:S01]  /*3690*/  LDGSTS.E [R107+0x400], desc[UR16][R54.64], P1 ;  /* 0x00400000366b7fae */ /* 0x000fe20008921850 */
[----:B------:R-:W-:Y:S02]  /*36a0*/  SEL R200, R106, RZ, P4 ;  /* 0x000000ff6ac87207 */ /* 0x000fe40002000000 */
[----:B------:R-:W-:Y:S01]  /*36b0*/  LOP3.LUT R106, R0, 0x40, RZ, 0x3c, !PT ;  /* 0x00000040006a7812 */ /* 0x000fe200078e3cff */
[----:B------:R-:W-:Y:S01]  /*36c0*/  LDGSTS.E [R107+0x800], desc[UR16][R52.64], P1 ;  /* 0x00800000346b7fae */ /* 0x000fe20008921850 */
[----:B------:R-:W-:Y:S02]  /*36d0*/  ISETP.GE.AND P6, PT, R96, UR8, PT ;  /* 0x0000000860007c0c */ /* 0x000fe4000bfc6270 */
[----:B------:R-:W-:Y:S01]  /*36e0*/  ISETP.GE.AND P4, PT, R97, UR8, PT ;  /* 0x0000000861007c0c */ /* 0x000fe2000bf86270 */
[----:B------:R-:W-:Y:S01]  /*36f0*/  LDGSTS.E [R107+0xc00], desc[UR16][R50.64], P1 ;  /* 0x00c00000326b7fae */ /* 0x000fe20008921850 */
[----:B------:R-:W-:Y:S01]  /*3700*/  VIADD R185, R106, UR7 ;  /* 0x000000076ab97c36 */ /* 0x000fe20008000000 */
[----:B------:R-:W-:-:S02]  /*3710*/  SEL R202, RZ, 0x4, P6 ;  /* 0x00000004ffca7807 */ /* 0x000fc40003000000 */
[----:B------:R-:W-:Y:S01]  /*3720*/  LDGSTS.E [R107+0x1000], desc[UR16][R48.64], P1 ;  /* 0x01000000306b7fae */ /* 0x000fe20008921850 */
[----:B------:R-:W-:Y:S02]  /*3730*/  ISETP.GE.AND P6, PT, R98, UR8, PT ;  /* 0x0000000862007c0c */ /* 0x000fe4000bfc6270 */
[----:B------:R-:W-:Y:S01]  /*3740*/  SEL R203, RZ, 0x4, P4 ;  /* 0x00000004ffcb7807 */ /* 0x000fe20002000000 */
[----:B------:R-:W-:Y:S01]  /*3750*/  LDGSTS.E [R107+0x1400], desc[UR16][R46.64], P1 ;  /* 0x014000002e6b7fae */ /* 0x000fe20008921850 */
[----:B------:R-:W-:Y:S02]  /*3760*/  ISETP.NE.U32.AND P4, PT, R186, RZ, PT ;  /* 0x000000ffba00720c */ /* 0x000fe40003f85070 */
[----:B------:R-:W-:Y:S01]  /*3770*/  SEL R186, RZ, 0x4, P6 ;  /* 0x00000004ffba7807 */ /* 0x000fe20003000000 */
[----:B------:R-:W-:Y:S01]  /*3780*/  LDGSTS.E [R107+0x1800], desc[UR16][R44.64], P1 ;  /* 0x018000002c6b7fae */ /* 0x000fe20008921850 */
[----:B------:R-:W-:-:S03]  /*3790*/  ISETP.NE.U32.AND P6, PT, R188, RZ, PT ;  /* 0x000000ffbc00720c */ /* 0x000fc60003fc5070 */
[----:B------:R-:W-:Y:S04]  /*37a0*/  LDGSTS.E [R107+0x1c00], desc[UR16][R42.64], P1 ;  /* 0x01c000002a6b7fae */ /* 0x000fe80008921850 */
        /* <DEDUP_REMOVED lines=23> */
[----:B------:R-:W-:Y:S01]  /*3920*/  LDGSTS.E [R185+0x3e00], desc[UR16][R56.64], P1 ;  /* 0x03e0000038b97fae */ /* 0x000fe20008921850 */
[----:B------:R-:W-:-:S03]  /*3930*/  ISETP.NE.U32.AND P1, PT, R190, RZ, PT ;  /* 0x000000ffbe00720c */ /* 0x000fc60003f25070 */
[----:B------:R-:W0:Y:S01]  /*3940*/  LDGDEPBAR ;  /* 0x00000000000079af */ /* 0x000e220000000000 */
[----:B------:R-:W-:Y:S06]  /*3950*/  BAR.SYNC.DEFER_BLOCKING 0x0 ;  /* 0x0000000000007b1d */ /* 0x000fec0000010000 */
[----:B------:R-:W-:Y:S01]  /*3960*/  @!PT LDS RZ, [RZ] ;  /* 0x00000000fffff984 */ /* 0x000fe20000000800 */
[----:B------:R-:W-:Y:S01]  /*3970*/  @!PT LDS RZ, [RZ] ;  /* 0x00000000fffff984 */ /* 0x000fe20000000800 */
[----:B------:R-:W-:Y:S01]  /*3980*/  @!PT LDS RZ, [RZ] ;  /* 0x00000000fffff984 */ /* 0x000fe20000000800 */
[----:B------:R1:W-:Y:S01]  /*3990*/  LDGSTS.E [R199+0xe000], desc[UR16][R172.64], P3 ;  /* 0x0e000000acc77fae */ /* 0x0003e20009921850 */
[----:B------:R-:W-:-:S03]  /*39a0*/  ISETP.NE.U32.AND P3, PT, R192, RZ, PT ;  /* 0x000000ffc000720c */ /* 0x000fc60003f65070 */
[----:B------:R-:W-:Y:S01]  /*39b0*/  LDGSTS.E [R199+0xe008], desc[UR16][R176.64], P2 ;  /* 0x0e008000b0c77fae */ /* 0x000fe20009121850 */
[----:B------:R-:W-:-:S03]  /*39c0*/  ISETP.NE.U32.AND P2, PT, R194, RZ, PT ;  /* 0x000000ffc200720c */ /* 0x000fc60003f45070 */
[----:B------:R2:W-:Y:S01]  /*39d0*/  LDGSTS.E [R201+0xe000], desc[UR16][R174.64], P5 ;  /* 0x0e000000aec97fae */ /* 0x0005e2000a921850 */
[----:B------:R-:W-:Y:S01]  /*39e0*/  ISETP.NE.U32.AND P5, PT, R196, RZ, PT ;  /* 0x000000ffc400720c */ /* 0x000fe20003fa5070 */
[----:B-1----:R-:W-:Y:S02]  /*39f0*/  IMAD.U32 R173, RZ, RZ, UR20 ;  /* 0x00000014ffad7e24 */ /* 0x002fe4000f8e00ff */
[----:B------:R-:W-:Y:S01]  /*3a00*/  LDGSTS.E [R201+0xe008], desc[UR16][R170.64], P4 ;  /* 0x0e008000aac97fae */ /* 0x000fe2000a121850 */
[----:B------:R-:W-:Y:S01]  /*3a10*/  ISETP.NE.U32.AND P4, PT, R198, RZ, PT ;  /* 0x000000ffc600720c */ /* 0x000fe20003f85070 */
[----:B------:R-:W-:Y:S02]  /*3a20*/  IMAD.WIDE R166, R173, 0x4, R166 ;  /* 0x00000004ada67825 */ /* 0x000fe400078e02a6 */
[----:B------:R-:W-:Y:S01]  /*3a30*/  LDGSTS.E [R197+0xe000], desc[UR16][R168.64], P6 ;  /* 0x0e000000a8c57fae */ /* 0x000fe2000b121850 */
[----:B------:R-:W-:Y:S01]  /*3a40*/  ISETP.NE.U32.AND P6, PT, R184, RZ, PT ;  /* 0x000000ffb800720c */ /* 0x000fe20003fc5070 */
[----:B--2---:R-:W-:-:S02]  /*3a50*/  IMAD.U32 R175, RZ, RZ, UR20 ;  /* 0x00000014ffaf7e24 */ /* 0x004fc4000f8e00ff */
[----:B------:R-:W-:Y:S01]  /*3a60*/  LDGSTS.E [R197+0xe008], desc[UR16][R166.64], P1 ;  /* 0x0e008000a6c57fae */ /* 0x000fe20008921850 */
[----:B------:R-:W-:Y:S01]  /*3a70*/  IMAD.WIDE R156, R173, 0x4, R156 ;  /* 0x00000004ad9c7825 */ /* 0x000fe200078e029c */
[----:B------:R-:W-:Y:S02]  /*3a80*/  ISETP.NE.U32.AND P1, PT, R200, RZ, PT ;  /* 0x000000ffc800720c */ /* 0x000fe40003f25070 */
[----:B------:R1:W-:Y:S01]  /*3a90*/  LDGSTS.E [R195+0xe000], desc[UR16][R164.64], P3 ;  /* 0x0e000000a4c37fae */ /* 0x0003e20009921850 */
[----:B------:R-:W-:Y:S01]  /*3aa0*/  PLOP3.LUT P3, PT, PT, PT, UP1, 0x80, 0x0 ;  /* 0x000000000000781c */ /* 0x000fe20003f6f018 */
[----:B------:R-:W-:Y:S02]  /*3ab0*/  IMAD.WIDE R162, R175, 0x4, R162 ;  /* 0x00000004afa27825 */ /* 0x000fe400078e02a2 */
[----:B------:R2:W-:Y:S01]  /*3ac0*/  LDGSTS.E [R195+0xe008], desc[UR16][R156.64], P2 ;  /* 0x0e0080009cc37fae */ /* 0x0005e20009121850 */
[----:B------:R-:W-:Y:S01]  /*3ad0*/  PLOP3.LUT P2, PT, PT, PT, UP1, 0x80, 0x0 ;  /* 0x000000000000781c */ /* 0x000fe20003f4f018 */
[----:B------:R-:W-:Y:S01]  /*3ae0*/  IMAD.U32 R177, RZ, RZ, UR20 ;  /* 0x00000014ffb17e24 */ /* 0x000fe2000f8e00ff */
[----:B------:R-:W-:Y:S01]  /*3af0*/  SEL R202, R202, RZ, P3 ;  /* 0x000000ffcaca7207 */ /* 0x000fe20001800000 */
[----:B------:R3:W-:Y:S01]  /*3b00*/  LDGSTS.E [R193+0xe000], desc[UR16][R162.64], P5 ;  /* 0x0e000000a2c17fae */ /* 0x0007e2000a921850 */
[----:B------:R-:W-:Y:S01]  /*3b10*/  ISETP.GE.AND P3, PT, R99, UR8, PT ;  /* 0x0000000863007c0c */ /* 0x000fe2000bf66270 */
[----:B------:R-:W-:Y:S01]  /*3b20*/  IMAD.WIDE R160, R177, 0x4, R160 ;  /* 0x00000004b1a07825 */ /* 0x000fe200078e02a0 */
[----:B------:R-:W-:-:S02]  /*3b30*/  SEL R203, R203, RZ, P2 ;  /* 0x000000ffcbcb7207 */ /* 0x000fc40001000000 */
[----:B------:R-:W-:Y:S01]  /*3b40*/  PLOP3.LUT P5, PT, PT, PT, UP1, 0x80, 0x0 ;  /* 0x000000000000781c */ /* 0x000fe20003faf018 */
[----:B-1----:R-:W-:Y:S01]  /*3b50*/  IMAD.U32 R165, RZ, RZ, UR20 ;  /* 0x00000014ffa57e24 */ /* 0x002fe2000f8e00ff */
[----:B------:R-:W-:Y:S01]  /*3b60*/  PLOP3.LUT P2, PT, PT, PT, UP1, 0x80, 0x0 ;  /* 0x000000000000781c */ /* 0x000fe20003f4f018 */
[----:B--2---:R-:W-:Y:S01]  /*3b70*/  IMAD.U32 R157, RZ, RZ, UR5 ;  /* 0x00000005ff9d7e24 */ /* 0x004fe2000f8e00ff */
[----:B------:R-:W-:Y:S01]  /*3b80*/  SEL R164, RZ, 0x4, P3 ;  /* 0x00000004ffa47807 */ /* 0x000fe20001800000 */
[----:B------:R1:W-:Y:S01]  /*3b90*/  LDGSTS.E [R193+0xe008], desc[UR16][R160.64], P4 ;  /* 0x0e008000a0c17fae */ /* 0x0003e2000a121850 */
[----:B------:R-:W-:Y:S01]  /*3ba0*/  SEL R186, R186, RZ, P5 ;  /* 0x000000ffbaba7207 */ /* 0x000fe20002800000 */
[----:B---3--:R-:W-:Y:S01]  /*3bb0*/  IMAD.U32 R163, RZ, RZ, UR20 ;  /* 0x00000014ffa37e24 */ /* 0x008fe2000f8e00ff */
[----:B------:R-:W-:Y:S01]  /*3bc0*/  SEL R164, R164, RZ, P2 ;  /* 0x000000ffa4a47207 */ /* 0x000fe20001000000 */
[----:B------:R-:W-:Y:S01]  /*3bd0*/  IMAD.WIDE R154, R157, 0x4, R154 ;  /* 0x000000049d9a7825 */ /* 0x000fe200078e029a */
[----:B------:R-:W-:-:S02]  /*3be0*/  ISETP.NE.U32.AND P5, PT, R202, RZ, PT ;  /* 0x000000ffca00720c */ /* 0x000fc40003fa5070 */
[----:B------:R-:W-:Y:S01]  /*3bf0*/  ISETP.NE.U32.AND P3, PT, R203, RZ, PT ;  /* 0x000000ffcb00720c */ /* 0x000fe20003f65070 */
[C---:B------:R-:W-:Y:S01]  /*3c00*/  IMAD.WIDE R86, R157.reuse, 0x4, R86 ;  /* 0x000000049d567825 */ /* 0x040fe200078e0256 */
[----:B------:R-:W-:Y:S02]  /*3c10*/  ISETP.NE.U32.AND P2, PT, R186, RZ, PT ;  /* 0x000000ffba00720c */ /* 0x000fe40003f45070 */
[----:B------:R-:W-:Y:S01]  /*3c20*/  ISETP.NE.U32.AND P4, PT, R164, RZ, PT ;  /* 0x000000ffa400720c */ /* 0x000fe20003f85070 */
[----:B------:R-:W-:-:S04]  /*3c30*/  IMAD.WIDE R54, R157, 0x4, R54 ;  /* 0x000000049d367825 */ /* 0x000fc800078e0236 */
        /* <DEDUP_REMOVED lines=29> */
[----:B------:R-:W-:Y:S02]  /*3e10*/  IMAD.U32 R157, RZ, RZ, UR20 ;  /* 0x00000014ff9d7e24 */ /* 0x000fe4000f8e00ff */
[----:B-1----:R-:W-:Y:S02]  /*3e20*/  IMAD.U32 R161, RZ, RZ, UR20 ;  /* 0x00000014ffa17e24 */ /* 0x002fe4000f8e00ff */
[----:B------:R-:W-:-:S04]  /*3e30*/  IMAD.WIDE R26, R163, 0x4, R26 ;  /* 0x00000004a31a7825 */ /* 0x000fc800078e021a */
[----:B------:R-:W-:Y:S01]  /*3e40*/  IMAD.U32 R167, RZ, RZ, UR20 ;  /* 0x00000014ffa77e24 */ /* 0x000fe2000f8e00ff */
[----:B------:R1:W-:Y:S01]  /*3e50*/  LDGSTS.E [R191+0xe000], desc[UR16][R26.64], P6 ;  /* 0x0e0000001abf7fae */ /* 0x0003e2000b121850 */
[----:B------:R-:W-:-:S04]  /*3e60*/  IMAD.WIDE R108, R157, 0x4, R108 ;  /* 0x000000049d6c7825 */ /* 0x000fc800078e026c */
[----:B------:R-:W-:Y:S01]  /*3e70*/  IMAD.WIDE R152, R161, 0x4, R152 ;  /* 0x00000004a1987825 */ /* 0x000fe200078e0298 */
[----:B------:R-:W-:Y:S03]  /*3e80*/  LDGSTS.E [R191+0xe008], desc[UR16][R108.64], P1 ;  /* 0x0e0080006cbf7fae */ /* 0x000fe60008921850 */
[----:B------:R-:W-:Y:S01]  /*3e90*/  IMAD.WIDE R114, R163, 0x4, R114 ;  /* 0x00000004a3727825 */ /* 0x000fe200078e0272 */
[----:B------:R-:W-:Y:S01]  /*3ea0*/  LDGSTS.E [R189+0xe000], desc[UR16][R152.64], P5 ;  /* 0x0e00000098bd7fae */ /* 0x000fe2000a921850 */
[----:B-1----:R-:W-:Y:S02]  /*3eb0*/  CS2R R26, SRZ ;  /* 0x00000000001a7805 */ /* 0x002fe4000001ff00 */
[----:B------:R-:W-:Y:S01]  /*3ec0*/  IMAD.WIDE R112, R165, 0x4, R112 ;  /* 0x00000004a5707825 */ /* 0x000fe200078e0270 */
[----:B------:R-:W-:Y:S03]  /*3ed0*/  LDGSTS.E [R189+0xe008], desc[UR16][R114.64], P3 ;  /* 0x0e00800072bd7fae */ /* 0x000fe60009921850 */
[----:B------:R-:W-:Y:S01]  /*3ee0*/  IMAD.WIDE R110, R167, 0x4, R110 ;  /* 0x00000004a76e7825 */ /* 0x000fe200078e026e */
[----:B------:R-:W-:Y:S04]  /*3ef0*/  LDGSTS.E [R187+0xe000], desc[UR16][R112.64], P2 ;  /* 0x0e00000070bb7fae */ /* 0x000fe80009121850 */
[----:B------:R-:W-:Y:S04]  /*3f00*/  LDGSTS.E [R187+0xe008], desc[UR16][R110.64], P4 ;  /* 0x0e0080006ebb7fae */ /* 0x000fe8000a121850 */
[----:B------:R-:W0:Y:S04]  /*3f10*/  LDGDEPBAR ;  /* 0x00000000000079af */ /* 0x000e280000000000 */
[----:B------:R-:W-:Y:S04]  /*3f20*/  LDGSTS.E [R107+0x4000], desc[UR16][R154.64], P0 ;  /* 0x040000009a6b7fae */ /* 0x000fe80008121850 */
[----:B------:R1:W-:Y:S04]  /*3f30*/  LDGSTS.E [R107+0x4400], desc[UR16][R54.64], P0 ;  /* 0x04400000366b7fae */ /* 0x0003e80008121850 */
[----:B------:R2:W-:Y:S04]  /*3f40*/  LDGSTS.E [R107+0x4800], desc[UR16][R52.64], P0 ;  /* 0x04800000346b7fae */ /* 0x0005e80008121850 */
[----:B------:R3:W-:Y:S04]  /*3f50*/  LDGSTS.E [R107+0x4c00], desc[UR16][R50.64], P0 ;  /* 0x04c00000326b7fae */ /* 0x0007e80008121850 */
[----:B------:R4:W-:Y:S01]  /*3f60*/  LDGSTS.E [R107+0x5000], desc[UR16][R48.64], P0 ;  /* 0x05000000306b7fae */ /* 0x0009e20008121850 */
[----:B-1----:R-:W-:-:S03]  /*3f70*/  CS2R R54, SRZ ;  /* 0x0000000000367805 */ /* 0x002fc6000001ff00 */
[----:B------:R1:W-:Y:S01]  /*3f80*/  LDGSTS.E [R107+0x5400], desc[UR16][R46.64], P0 ;  /* 0x054000002e6b7fae */ /* 0x0003e20008121850 */
[----:B--2---:R-:W-:-:S03]  /*3f90*/  CS2R R52, SRZ ;  /* 0x0000000000347805 */ /* 0x004fc6000001ff00 */
[----:B------:R2:W-:Y:S01]  /*3fa0*/  LDGSTS.E [R107+0x5800], desc[UR16][R44.64], P0 ;  /* 0x058000002c6b7fae */ /* 0x0005e20008121850 */
[----:B---3--:R-:W-:-:S03]  /*3fb0*/  CS2R R50, SRZ ;  /* 0x0000000000327805 */ /* 0x008fc6000001ff00 */
[----:B------:R3:W-:Y:S01]  /*3fc0*/  LDGSTS.E [R107+0x5c00], desc[UR16][R42.64], P0 ;  /* 0x05c000002a6b7fae */ /* 0x0007e20008121850 */
[----:B----4-:R-:W-:-:S03]  /*3fd0*/  CS2R R48, SRZ ;  /* 0x0000000000307805 */ /* 0x010fc6000001ff00 */
        /* <DEDUP_REMOVED lines=19> */
[----:B--2---:R-:W-:Y:S01]  /*4110*/  CS2R R28, SRZ ;  /* 0x00000000001c7805 */ /* 0x004fe2000001ff00 */
[----:B---3--:R-:W2:Y:S01]  /*4120*/  S2R R107, SR_TID.X ;  /* 0x00000000006b7919 */ /* 0x008ea20000002100 */
[----:B------:R-:W-:Y:S01]  /*4130*/  CS2R R24, SRZ ;  /* 0x0000000000187805 */ /* 0x000fe2000001ff00 */
[----:B------:R3:W-:Y:S01]  /*4140*/  LDGSTS.E [R185+0x4a00], desc[UR16][R82.64], P0 ;  /* 0x04a0000052b97fae */ /* 0x0007e20008121850 */
[----:B----4-:R-:W-:-:S03]  /*4150*/  CS2R R86, SRZ ;  /* 0x0000000000567805 */ /* 0x010fc6000001ff00 */
[----:B------:R4:W-:Y:S01]  /*4160*/  LDGSTS.E [R185+0x4e00], desc[UR16][R80.64], P0 ;  /* 0x04e0000050b97fae */ /* 0x0009e20008121850 */
[----:B-1----:R-:W-:-:S03]  /*4170*/  CS2R R84, SRZ ;  /* 0x0000000000547805 */ /* 0x002fc6000001ff00 */
[----:B------:R1:W-:Y:S04]  /*4180*/  LDGSTS.E [R185+0x5200], desc[UR16][R78.64], P0 ;  /* 0x052000004eb97fae */ /* 0x0003e80008121850 */
[----:B------:R5:W-:Y:S01]  /*4190*/  LDGSTS.E [R185+0x5600], desc[UR16][R76.64], P0 ;  /* 0x056000004cb97fae */ /* 0x000be20008121850 */
[----:B---3--:R-:W-:-:S03]  /*41a0*/  CS2R R82, SRZ ;  /* 0x0000000000527805 */ /* 0x008fc6000001ff00 */
[----:B------:R3:W-:Y:S01]  /*41b0*/  LDGSTS.E [R185+0x5a00], desc[UR16][R74.64], P0 ;  /* 0x05a000004ab97fae */ /* 0x0007e20008121850 */
[----:B----4-:R-:W-:-:S03]  /*41c0*/  CS2R R80, SRZ ;  /* 0x0000000000507805 */ /* 0x010fc6000001ff00 */
[----:B------:R4:W-:Y:S01]  /*41d0*/  LDGSTS.E [R185+0x5e00], desc[UR16][R72.64], P0 ;  /* 0x05e0000048b97fae */ /* 0x0009e20008121850 */
[----:B-1----:R-:W-:-:S03]  /*41e0*/  CS2R R78, SRZ ;  /* 0x00000000004e7805 */ /* 0x002fc6000001ff00 */
[----:B------:R1:W-:Y:S01]  /*41f0*/  LDGSTS.E [R185+0x6200], desc[UR16][R70.64], P0 ;  /* 0x0620000046b97fae */ /* 0x0003e20008121850 */
[----:B-----5:R-:W-:-:S03]  /*4200*/  CS2R R76, SRZ ;  /* 0x00000000004c7805 */ /* 0x020fc6000001ff00 */
[----:B------:R5:W-:Y:S01]  /*4210*/  LDGSTS.E [R185+0x6600], desc[UR16][R68.64], P0 ;  /* 0x0660000044b97fae */ /* 0x000be20008121850 */
[C---:B--2---:R-:W-:Y:S01]  /*4220*/  IMAD.SHL.U32 R109, R107.reuse, 0x8, RZ ;  /* 0x000000086b6d7824 */ /* 0x044fe200078e00ff */
[----:B---3--:R-:W-:Y:S01]  /*4230*/  CS2R R74, SRZ ;  /* 0x00000000004a7805 */ /* 0x008fe2000001ff00 */
[C---:B------:R-:W-:Y:S01]  /*4240*/  IMAD.SHL.U32 R110, R107.reuse, 0x80, RZ ;  /* 0x000000806b6e7824 */ /* 0x040fe200078e00ff */
[----:B------:R2:W-:Y:S01]  /*4250*/  LDGSTS.E [R185+0x6a00], desc[UR16][R66.64], P0 ;  /* 0x06a0000042b97fae */ /* 0x0005e20008121850 */
[----:B----4-:R-:W-:Y:S01]  /*4260*/  CS2R R72, SRZ ;  /* 0x0000000000487805 */ /* 0x010fe2000001ff00 */
[----:B------:R-:W-:Y:S01]  /*4270*/  IMAD.SHL.U32 R108, R107, 0x10, RZ ;  /* 0x000000106b6c7824 */ /* 0x000fe200078e00ff */
[----:B------:R-:W-:Y:S01]  /*4280*/  LOP3.LUT R109, R109, 0x380, RZ, 0xc0, !PT ;  /* 0x000003806d6d7812 */ /* 0x000fe200078ec0ff */
[----:B------:R3:W-:Y:S01]  /*4290*/  LDGSTS.E [R185+0x6e00], desc[UR16][R64.64], P0 ;  /* 0x06e0000040b97fae */ /* 0x0007e20008121850 */
[----:B-1----:R-:W-:Y:S02]  /*42a0*/  CS2R R70, SRZ ;  /* 0x0000000000467805 */ /* 0x002fe4000001ff00 */
[----:B------:R-:W-:Y:S01]  /*42b0*/  LOP3.LUT R110, R110, 0x400, RZ, 0xc0, !PT ;  /* 0x000004006e6e7812 */ /* 0x000fe200078ec0ff */
[----:B------:R1:W-:Y:S01]  /*42c0*/  LDGSTS.E [R185+0x7200], desc[UR16][R62.64], P0 ;  /* 0x072000003eb97fae */ /* 0x0003e20008121850 */
[----:B-----5:R-:W-:-:S03]  /*42d0*/  CS2R R68, SRZ ;  /* 0x0000000000447805 */ /* 0x020fc6000001ff00 */
[----:B------:R4:W-:Y:S01]  /*42e0*/  LDGSTS.E [R185+0x7600], desc[UR16][R60.64], P0 ;  /* 0x076000003cb97fae */ /* 0x0009e20008121850 */
[----:B--2---:R-:W-:-:S03]  /*42f0*/  CS2R R66, SRZ ;  /* 0x0000000000427805 */ /* 0x004fc6000001ff00 */
[----:B------:R2:W-:Y:S01]  /*4300*/  LDGSTS.E [R185+0x7a00], desc[UR16][R58.64], P0 ;  /* 0x07a000003ab97fae */ /* 0x0005e20008121850 */
[----:B---3--:R-:W-:-:S03]  /*4310*/  CS2R R64, SRZ ;  /* 0x0000000000407805 */ /* 0x008fc6000001ff00 */
[----:B------:R3:W-:Y:S01]  /*4320*/  LDGSTS.E [R185+0x7e00], desc[UR16][R56.64], P0 ;  /* 0x07e0000038b97fae */ /* 0x0007e20008121850 */
[----:B------:R-:W-:Y:S02]  /*4330*/  PLOP3.LUT P0, PT, PT, PT, UP0, 0x40, 0x0 ;  /* 0x000000000000781c */ /* 0x000fe40003f0e808 */
[----:B-1----:R-:W-:Y:S01]  /*4340*/  CS2R R62, SRZ ;  /* 0x00000000003e7805 */ /* 0x002fe2000001ff00 */
[----:B------:R-:W0:Y:S01]  /*4350*/  LDGDEPBAR ;  /* 0x00000000000079af */ /* 0x000e220000000000 */
[----:B----4-:R-:W-:Y:S02]  /*4360*/  CS2R R60, SRZ ;  /* 0x00000000003c7805 */ /* 0x010fe4000001ff00 */
[----:B--2---:R-:W-:Y:S02]  /*4370*/  CS2R R58, SRZ ;  /* 0x00000000003a7805 */ /* 0x004fe4000001ff00 */
[----:B---3--:R-:W-:-:S05]  /*4380*/  CS2R R56, SRZ ;  /* 0x0000000000387805 */ /* 0x008fca000001ff00 */
[----:B------:R-:W-:Y:S05]  /*4390*/  @P0 BRA `(.L_x_0) ;  /* 0x0000002400540947 */ /* 0x000fea0003800000 */
[----:B------:R-:W-:Y:S01]  /*43a0*/  SHF.R.S32.HI R25, RZ, 0x1f, R182 ;  /* 0x0000001fff197819 */ /* 0x000fe200000114b6 */
[----:B------:R-:W-:Y:S01]  /*43b0*/  USHF.R.S32.HI UR8, URZ, 0x1f, UR20 ;  /* 0x0000001f3f087899 */ /* 0x000fe20008011414 */
[----:B------:R-:W-:Y:S01]  /*43c0*/  SHF.R.S32.HI R24, RZ, 0x1f, R181 ;  /* 0x0000001fff187819 */ /* 0x000fe200000114b5 */
[----:B------:R-:W-:Y:S01]  /*43d0*/  IMAD.U32 R202, RZ, RZ, UR20 ;  /* 0x00000014ffca7e24 */ /* 0x000fe2000f8e00ff */
[----:B------:R-:W-:Y:S01]  /*43e0*/  SHF.L.U64.HI R203, R182, 0x2, R25 ;  /* 0x00000002b6cb7819 */ /* 0x000fe20000010219 */
[----:B------:R-:W-:Y:S01]  /*43f0*/  USHF.R.S32.HI UR9, URZ, 0x1f, UR5 ;  /* 0x0000001f3f097899 */ /* 0x000fe20008011405 */
[----:B------:R-:W-:Y:S01]  /*4400*/  SHF.R.S32.HI R25, RZ, 0x1f, R180 ;  /* 0x0000001fff197819 */ /* 0x000fe200000114b4 */
[----:B------:R-:W-:Y:S01]  /*4410*/  USHF.L.U32 UR10, UR5, 0x3, URZ ;  /* 0x00000003050a7899 */ /* 0x000fe2000800063f */
[----:B------:R-:W-:Y:S01]  /*4420*/  SHF.L.U64.HI R111, R181, 0x2, R24 ;  /* 0x00000002b56f7819 */ /* 0x000fe20000010218 */
[----:B------:R-:W-:Y:S01]  /*4430*/  USHF.L.U64.HI UR11, UR5, 0x3, UR9 ;  /* 0x00000003050b7899 */ /* 0x000fe20008010209 */
[----:B------:R-:W-:Y:S01]  /*4440*/  SHF.L.U64.HI R112, R180, 0x2, R25 ;  /* 0x00000002b4707819 */ /* 0x000fe20000010219 */
[----:B------:R-:W-:Y:S01]  /*4450*/  UIADD3 UR13, UR6, -0x40, URZ ;  /* 0xffffffc0060d7890 */ /* 0x000fe2000fffe03f */
[----:B------:R-:W-:Y:S01]  /*4460*/  SHF.R.S32.HI R25, RZ, 0x1f, R178 ;  /* 0x0000001fff197819 */ /* 0x000fe200000114b2 */
[----:B------:R-:W-:Y:S01]  /*4470*/  USHF.R.S32.HI UR6, URZ, 0x1f, UR4 ;  /* 0x0000001f3f067899 */ /* 0x000fe20008011404 */
[----:B------:R-:W-:-:S02]  /*4480*/  SHF.R.S32.HI R24, RZ, 0x1f, R151 ;  /* 0x0000001fff187819 */ /* 0x000fc40000011497 */
[----:B------:R-:W-:Y:S02]  /*4490*/  CS2R R48, SRZ ;  /* 0x0000000000307805 */ /* 0x000fe4000001ff00 */
[----:B------:R-:W-:Y:S01]  /*44a0*/  SHF.R.S32.HI R26, RZ, 0x1f, R179 ;  /* 0x0000001fff1a7819 */ /* 0x000fe200000114b3 */
[----:B------:R-:W-:Y:S01]  /*44b0*/  ULEA.HI UR6, UR6, UR4, URZ, 0x5 ;  /* 0x0000000406067291 */ /* 0x000fe2000f8f283f */
[----:B------:R-:W-:Y:S02]  /*44c0*/  SHF.R.S32.HI R27, RZ, 0x1f, R116 ;  /* 0x0000001fff1b7819 */ /* 0x000fe40000011474 */
[----:B------:R-:W-:Y:S02]  /*44d0*/  CS2R R50, SRZ ;  /* 0x0000000000327805 */ /* 0x000fe4000001ff00 */
[----:B------:R-:W-:Y:S02]  /*44e0*/  SHF.L.U64.HI R114, R178, 0x2, R25 ;  /* 0x00000002b2727819 */ /* 0x000fe40000010219 */
[----:B------:R-:W-:-:S02]  /*44f0*/  CS2R R52, SRZ ;  /* 0x0000000000347805 */ /* 0x000fc4000001ff00 */
[----:B------:R-:W-:Y:S02]  /*4500*/  SHF.L.U64.HI R115, R151, 0x2, R24 ;  /* 0x0000000297737819 */ /* 0x000fe40000010218 */
[----:B------:R-:W-:Y:S02]  /*4510*/  CS2R R54, SRZ ;  /* 0x0000000000367805 */ /* 0x000fe4000001ff00 */
[----:B------:R-:W-:Y:S01]  /*4520*/  SHF.L.U64.HI R113, R179, 0x2, R26 ;  /* 0x00000002b3717819 */ /* 0x000fe2000001021a */
[----:B------:R-:W-:Y:S01]  /*4530*/  IMAD.U32 R26, RZ, RZ, UR8 ;  /* 0x00000008ff1a7e24 */ /* 0x000fe2000f8e00ff */
[----:B------:R-:W-:Y:S01]  /*4540*/  SHF.L.U64.HI R116, R116, 0x2, R27 ;  /* 0x0000000274747819 */ /* 0x000fe2000001021b */
[----:B------:R-:W-:Y:S01]  /*4550*/  IMAD.U32 R27, RZ, RZ, UR20 ;  /* 0x00000014ff1b7e24 */ /* 0x000fe2000f8e00ff */
[----:B------:R-:W-:Y:S02]  /*4560*/  SHF.R.S32.HI R24, RZ, 0x1f, R117 ;  /* 0x0000001fff187819 */ /* 0x000fe40000011475 */
[----:B------:R-:W-:-:S02]  /*4570*/  CS2R R56, SRZ ;  /* 0x0000000000387805 */ /* 0x000fc4000001ff00 */
[----:B------:R-:W-:Y:S02]  /*4580*/  SHF.R.S32.HI R25, RZ, 0x1f, R118 ;  /* 0x0000001fff197819 */ /* 0x000fe40000011476 */
[----:B------:R-:W-:Y:S02]  /*4590*/  CS2R R58, SRZ ;  /* 0x00000000003a7805 */ /* 0x000fe4000001ff00 */
[----:B------:R-:W-:Y:S02]  /*45a0*/  LEA R202, P0, R202, R183, 0x3 ;  /* 0x000000b7caca7211 */ /* 0x000fe400078018ff */
[----:B------:R-:W-:Y:S02]  /*45b0*/  CS2R R60, SRZ ;  /* 0x00000000003c7805 */ /* 0x000fe4000001ff00 */
[----:B------:R-:W-:Y:S02]  /*45c0*/  SHF.L.U64.HI R117, R117, 0x2, R24 ;  /* 0x0000000275757819 */ /* 0x000fe40000010218 */
[----:B------:R-:W-:-:S02]  /*45d0*/  CS2R R62, SRZ ;  /* 0x00000000003e7805 */ /* 0x000fc4000001ff00 */
[----:B------:R-:W-:Y:S02]  /*45e0*/  SHF.L.U64.HI R118, R118, 0x2, R25 ;  /* 0x0000000276767819 */ /* 0x000fe40000010219 */
[----:B------:R-:W-:Y:S02]  /*45f0*/  CS2R R64, SRZ ;  /* 0x0000000000407805 */ /* 0x000fe4000001ff00 */
[----:B------:R-:W-:Y:S02]  /*4600*/  SHF.R.S32.HI R25, RZ, 0x1f, R148 ;  /* 0x0000001fff197819 */ /* 0x000fe40000011494 */
[----:B------:R-:W-:Y:S02]  /*4610*/  CS2R R66, SRZ ;  /* 0x0000000000427805 */ /* 0x000fe4000001ff00 */
[----:B------:R-:W-:Y:S02]  /*4620*/  SHF.R.S32.HI R24, RZ, 0x1f, R147 ;  /* 0x0000001fff187819 */ /* 0x000fe40000011493 */
[----:B------:R-:W-:-:S02]  /*4630*/  CS2R R68, SRZ ;  /* 0x0000000000447805 */ /* 0x000fc4000001ff00 */
[----:B------:R-:W-:Y:S02]  /*4640*/  LEA R42, P2, R148, UR10, 0x2 ;  /* 0x0000000a942a7c11 */ /* 0x000fe4000f8410ff */
[----:B------:R-:W-:Y:S02]  /*4650*/  CS2R R70, SRZ ;  /* 0x0000000000467805 */ /* 0x000fe4000001ff00 */
[----:B------:R-:W-:Y:S02]  /*4660*/  LEA R40, P3, R147, UR10, 0x2 ;  /* 0x0000000a93287c11 */ /* 0x000fe4000f8610ff */
[----:B------:R-:W-:Y:S02]  /*4670*/  CS2R R72, SRZ ;  /* 0x0000000000487805 */ /* 0x000fe4000001ff00 */
[----:B------:R-:W-:Y:S02]  /*4680*/  LEA.HI.X R203, R27, R203, R26, 0x3, P0 ;  /* 0x000000cb1bcb7211 */ /* 0x000fe400000f1c1a */
[----:B------:R-:W-:-:S02]  /*4690*/  CS2R R74, SRZ ;  /* 0x00000000004a7805 */ /* 0x000fc4000001ff00 */
[----:B------:R-:W-:Y:S02]  /*46a0*/  SHF.R.S32.HI R27, RZ, 0x1f, R150 ;  /* 0x0000001fff1b7819 */ /* 0x000fe40000011496 */
[----:B------:R-:W-:Y:S02]  /*46b0*/  CS2R R76, SRZ ;  /* 0x00000000004c7805 */ /* 0x000fe4000001ff00 */
[----:B------:R-:W-:Y:S02]  /*46c0*/  SHF.R.S32.HI R26, RZ, 0x1f, R149 ;  /* 0x0000001fff1a7819 */ /* 0x000fe40000011495 */
[----:B------:R-:W-:Y:S02]  /*46d0*/  CS2R R78, SRZ ;  /* 0x00000000004e7805 */ /* 0x000fe4000001ff00 */
[----:B------:R-:W-:Y:S02]  /*46e0*/  LEA R214, P0, R150, UR10, 0x2 ;  /* 0x0000000a96d67c11 */ /* 0x000fe4000f8010ff */
[----:B------:R-:W-:-:S02]  /*46f0*/  CS2R R80, SRZ ;  /* 0x0000000000507805 */ /* 0x000fc4000001ff00 */
[----:B------:R-:W-:Y:S02]  /*4700*/  LEA R44, P1, R149, UR10, 0x2 ;  /* 0x0000000a952c7c11 */ /* 0x000fe4000f8210ff */
[----:B------:R-:W-:Y:S02]  /*4710*/  CS2R R82, SRZ ;  /* 0x0000000000527805 */ /* 0x000fe4000001ff00 */
[----:B------:R-:W-:Y:S02]  /*4720*/  LEA.HI.X R43, R148, UR11, R25, 0x2, P2 ;  /* 0x0000000b942b7c11 */ /* 0x000fe400090f1419 */
[----:B------:R-:W-:Y:S02]  /*4730*/  CS2R R84, SRZ ;  /* 0x0000000000547805 */ /* 0x000fe4000001ff00 */
[----:B------:R-:W-:Y:S02]  /*4740*/  LEA.HI.X R41, R147, UR11, R24, 0x2, P3 ;  /* 0x0000000b93297c11 */ /* 0x000fe400098f1418 */
[----:B------:R-:W-:-:S02]  /*4750*/  CS2R R86, SRZ ;  /* 0x0000000000567805 */ /* 0x000fc4000001ff00 */
[----:B------:R-:W-:Y:S01]  /*4760*/  SHF.R.S32.HI R25, RZ, 0x1f, R144 ;  /* 0x0000001fff197819 */ /* 0x000fe20000011490 */
[----:B------:R-:W-:Y:S01]  /*4770*/  USHF.L.U32 UR22, UR5, 0x2, URZ ;  /* 0x0000000205167899 */ /* 0x000fe2000800063f */
[----:B------:R-:W-:Y:S01]  /*4780*/  SHF.R.S32.HI R24, RZ, 0x1f, R143 ;  /* 0x0000001fff187819 */ /* 0x000fe2000001148f */
[----:B------:R-:W-:Y:S01]  /*4790*/  UMOV UR4, URZ ;  /* 0x0000003f00047c82 */ /* 0x000fe20008000000 */
[----:B------:R-:W-:Y:S02]  /*47a0*/  LEA R34, P2, R144, UR10, 0x2 ;  /* 0x0000000a90227c11 */ /* 0x000fe4000f8410ff */
[----:B------:R-:W-:Y:S02]  /*47b0*/  LEA R32, P3, R143, UR10, 0x2 ;  /* 0x0000000a8f207c11 */ /* 0x000fe4000f8610ff */
[----:B------:R-:W-:Y:S02]  /*47c0*/  LEA.HI.X R46, R150, UR11, R27, 0x2, P0 ;  /* 0x0000000b962e7c11 */ /* 0x000fe400080f141b */
[----:B------:R-:W-:-:S02]  /*47d0*/  LEA.HI.X R45, R149, UR11, R26, 0x2, P1 ;  /* 0x0000000b952d7c11 */ /* 0x000fc400088f141a */
[----:B------:R-:W-:Y:S02]  /*47e0*/  SHF.R.S32.HI R27, RZ, 0x1f, R146 ;  /* 0x0000001fff1b7819 */ /* 0x000fe40000011492 */
[----:B------:R-:W-:Y:S02]  /*47f0*/  SHF.R.S32.HI R26, RZ, 0x1f, R145 ;  /* 0x0000001fff1a7819 */ /* 0x000fe40000011491 */
[----:B------:R-:W-:Y:S02]  /*4800*/  LEA R38, P0, R146, UR10, 0x2 ;  /* 0x0000000a92267c11 */ /* 0x000fe4000f8010ff */
[----:B------:R-:W-:Y:S02]  /*4810*/  LEA R36, P1, R145, UR10, 0x2 ;  /* 0x0000000a91247c11 */ /* 0x000fe4000f8210ff */
[----:B------:R-:W-:Y:S02]  /*4820*/  LEA.HI.X R35, R144, UR11, R25, 0x2, P2 ;  /* 0x0000000b90237c11 */ /* 0x000fe400090f1419 */
[----:B------:R-:W-:-:S02]  /*4830*/  LEA.HI.X R33, R143, UR11, R24, 0x2, P3 ;  /* 0x0000000b8f217c11 */ /* 0x000fc400098f1418 */
[----:B------:R-:W-:Y:S02]  /*4840*/  SHF.R.S32.HI R24, RZ, 0x1f, R139 ;  /* 0x0000001fff187819 */ /* 0x000fe4000001148b */
[----:B------:R-:W-:Y:S02]  /*4850*/  LEA R144, P3, R139, UR10, 0x2 ;  /* 0x0000000a8b907c11 */ /* 0x000fe4000f8610ff */
[----:B------:R-:W-:Y:S02]  /*4860*/  LEA.HI.X R39, R146, UR11, R27, 0x2, P0 ;  /* 0x0000000b92277c11 */ /* 0x000fe400080f141b */
[----:B------:R-:W-:Y:S02]  /*4870*/  LEA.HI.X R37, R145, UR11, R26, 0x2, P1 ;  /* 0x0000000b91257c11 */ /* 0x000fe400088f141a */
[----:B------:R-:W-:Y:S02]  /*4880*/  SHF.R.S32.HI R27, RZ, 0x1f, R142 ;  /* 0x0000001fff1b7819 */ /* 0x000fe4000001148e */
[----:B------:R-:W-:-:S02]  /*4890*/  SHF.R.S32.HI R26, RZ, 0x1f, R141 ;  /* 0x0000001fff1a7819 */ /* 0x000fc4000001148d */
[----:B------:R-:W-:Y:S02]  /*48a0*/  SHF.R.S32.HI R25, RZ, 0x1f, R140 ;  /* 0x0000001fff197819 */ /* 0x000fe4000001148c */
[----:B------:R-:W-:Y:S02]  /*48b0*/  LEA R30, P0, R142, UR10, 0x2 ;  /* 0x0000000a8e1e7c11 */ /* 0x000fe4000f8010ff */
[----:B------:R-:W-:Y:S02]  /*48c0*/  LEA R29, P1, R141, UR10, 0x2 ;  /* 0x0000000a8d1d7c11 */ /* 0x000fe4000f8210ff */
[----:B------:R-:W-:Y:S02]  /*48d0*/  LEA R28, P2, R140, UR10, 0x2 ;  /* 0x0000000a8c1c7c11 */ /* 0x000fe4000f8410ff */
[----:B------:R-:W-:Y:S02]  /*48e0*/  LEA.HI.X R145, R139, UR11, R24, 0x2, P3 ;  /* 0x0000000b8b917c11 */ /* 0x000fe400098f1418 */
[----:B------:R-:W-:-:S02]  /*48f0*/  SHF.R.S32.HI R24, RZ, 0x1f, R135 ;  /* 0x0000001fff187819 */ /* 0x000fc40000011487 */
[----:B------:R-:W-:Y:S02]  /*4900*/  LEA R152, P3, R135, UR10, 0x2 ;  /* 0x0000000a87987c11 */ /* 0x000fe4000f8610ff */
[----:B------:R-:W-:Y:S02]  /*4910*/  LEA.HI.X R31, R142, UR11, R27, 0x2, P0 ;  /* 0x0000000b8e1f7c11 */ /* 0x000fe400080f141b */
        /* <DEDUP_REMOVED lines=52> */
[----:B------:R-:W-:Y:S02]  /*4c60*/  LEA R194, P0, R122, UR10, 0x2 ;  /* 0x0000000a7ac27c11 */ /* 0x000fe4000f8010ff */
[----:B------:R-:W-:Y:S02]  /*4c70*/  LEA R196, P1, R121, UR10, 0x2 ;  /* 0x0000000a79c47c11 */ /* 0x000fe4000f8210ff */
[----:B------:R-:W-:Y:S02]  /*4c80*/  IADD3 R214, P4, R214, UR18, RZ ;  /* 0x00000012d6d67c10 */ /* 0x000fe4000ff9e0ff */
[----:B------:R-:W-:Y:S02]  /*4c90*/  IADD3 R124, P5, R44, UR18, RZ ;  /* 0x000000122c7c7c10 */ /* 0x000fe4000ffbe0ff */
[----:B------:R-:W-:Y:S01]  /*4ca0*/  LEA.HI.X R24, R119, UR11, R24, 0x2, P3 ;  /* 0x0000000b77187c11 */ /* 0x000fe200098f1418 */
[----:B------:R-:W-:Y:S01]  /*4cb0*/  IMAD R119, R99, UR12, RZ ;  /* 0x0000000c63777c24 */ /* 0x000fe2000f8e02ff */
[----:B------:R-:W-:-:S02]  /*4cc0*/  SHF.R.S32.HI R25, RZ, 0x1f, R120 ;  /* 0x0000001fff197819 */ /* 0x000fc40000011478 */
[----:B------:R-:W-:Y:S02]  /*4cd0*/  LEA R198, P2, R120, UR10, 0x2 ;  /* 0x0000000a78c67c11 */ /* 0x000fe4000f8410ff */
[----:B------:R-:W-:Y:S02]  /*4ce0*/  IADD3 R126, P3, R42, UR18, RZ ;  /* 0x000000122a7e7c10 */ /* 0x000fe4000ff7e0ff */
[----:B------:R-:W-:Y:S01]  /*4cf0*/  LEA.HI.X R27, R122, UR11, R27, 0x2, P0 ;  /* 0x0000000b7a1b7c11 */ /* 0x000fe200080f141b */
[----:B------:R-:W-:Y:S01]  /*4d00*/  IMAD R122, R96, UR12, RZ ;  /* 0x0000000c607a7c24 */ /* 0x000fe2000f8e02ff */
[----:B------:R-:W-:Y:S01]  /*4d10*/  LEA.HI.X R26, R121, UR11, R26, 0x2, P1 ;  /* 0x0000000b791a7c11 */ /* 0x000fe200088f141a */
[----:B------:R-:W-:Y:S01]  /*4d20*/  IMAD R121, R97, UR12, RZ ;  /* 0x0000000c61797c24 */ /* 0x000fe2000f8e02ff */
[----:B------:R-:W-:Y:S02]  /*4d30*/  IADD3.X R123, R46, UR19, RZ, P4, !PT ;  /* 0x000000132e7b7c10 */ /* 0x000fe4000a7fe4ff */
[----:B------:R-:W-:-:S02]  /*4d40*/  CS2R R46, SRZ ;  /* 0x00000000002e7805 */ /* 0x000fc4000001ff00 */
[----:B------:R-:W-:Y:S02]  /*4d50*/  IADD3.X R125, R45, UR19, RZ, P5, !PT ;  /* 0x000000132d7d7c10 */ /* 0x000fe4000affe4ff */
[----:B------:R-:W-:Y:S02]  /*4d60*/  CS2R R44, SRZ ;  /* 0x00000000002c7805 */ /* 0x000fe4000001ff00 */
[----:B------:R-:W-:Y:S02]  /*4d70*/  IADD3 R130, P1, R38, UR18, RZ ;  /* 0x0000001226827c10 */ /* 0x000fe4000ff3e0ff */
[----:B------:R-:W-:Y:S02]  /*4d80*/  IADD3 R132, P0, R36, UR18, RZ ;  /* 0x0000001224847c10 */ /* 0x000fe4000ff1e0ff */
[----:B------:R-:W-:Y:S02]  /*4d90*/  IADD3 R134, P4, R34, UR18, RZ ;  /* 0x0000001222867c10 */ /* 0x000fe4000ff9e0ff */
[----:B------:R-:W-:-:S02]  /*4da0*/  IADD3 R136, P5, R32, UR18, RZ ;  /* 0x0000001220887c10 */ /* 0x000fc4000ffbe0ff */
[----:B------:R-:W-:Y:S01]  /*4db0*/  LEA.HI.X R25, R120, UR11, R25, 0x2, P2 ;  /* 0x0000000b78197c11 */ /* 0x000fe200090f1419 */
[----:B------:R-:W-:Y:S01]  /*4dc0*/  IMAD R120, R98, UR12, RZ ;  /* 0x0000000c62787c24 */ /* 0x000fe2000f8e02ff */
[----:B------:R-:W-:Y:S01]  /*4dd0*/  IADD3.X R127, R43, UR19, RZ, P3, !PT ;  /* 0x000000132b7f7c10 */ /* 0x000fe20009ffe4ff */
[----:B------:R-:W-:Y:S01]  /*4de0*/  USHF.R.S32.HI UR12, URZ, 0x5, UR6 ;  /* 0x000000053f0c7899 */ /* 0x000fe20008011406 */
[----:B------:R-:W-:Y:S02]  /*4df0*/  IADD3 R128, P2, R40, UR18, RZ ;  /* 0x0000001228807c10 */ /* 0x000fe4000ff5e0ff */
[----:B------:R-:W-:Y:S02]  /*4e00*/  CS2R R42, SRZ ;  /* 0x00000000002a7805 */ /* 0x000fe4000001ff00 */
[----:B------:R-:W-:Y:S01]  /*4e10*/  IADD3 R138, P3, R30, UR18, RZ ;  /* 0x000000121e8a7c10 */ /* 0x000fe2000ff7e0ff */
[----:B------:R-:W-:Y:S01]  /*4e20*/  UIADD3 UR21, UR12, -0x2, URZ ;  /* 0xfffffffe0c157890 */ /* 0x000fe2000fffe03f */
[----:B------:R-:W-:-:S02]  /*4e30*/  IADD3.X R131, R39, UR19, RZ, P1, !PT ;  /* 0x0000001327837c10 */ /* 0x000fc40008ffe4ff */
[----:B------:R-:W-:Y:S02]  /*4e40*/  CS2R R38, SRZ ;  /* 0x0000000000267805 */ /* 0x000fe4000001ff00 */
[----:B------:R-:W-:Y:S02]  /*4e50*/  IADD3.X R133, R37, UR19, RZ, P0, !PT ;  /* 0x0000001325857c10 */ /* 0x000fe400087fe4ff */
[----:B------:R-:W-:Y:S02]  /*4e60*/  CS2R R36, SRZ ;  /* 0x0000000000247805 */ /* 0x000fe4000001ff00 */
[----:B------:R-:W-:Y:S02]  /*4e70*/  IADD3.X R135, R35, UR19, RZ, P4, !PT ;  /* 0x0000001323877c10 */ /* 0x000fe4000a7fe4ff */
[----:B------:R-:W-:Y:S02]  /*4e80*/  CS2R R34, SRZ ;  /* 0x0000000000227805 */ /* 0x000fe4000001ff00 */
[----:B------:R-:W-:-:S02]  /*4e90*/  IADD3.X R137, R33, UR19, RZ, P5, !PT ;  /* 0x0000001321897c10 */ /* 0x000fc4000affe4ff */
[----:B------:R-:W-:Y:S02]  /*4ea0*/  CS2R R32, SRZ ;  /* 0x0000000000207805 */ /* 0x000fe4000001ff00 */
[----:B------:R-:W-:Y:S02]  /*4eb0*/  IADD3 R142, P1, R28, UR18, RZ ;  /* 0x000000121c8e7c10 */ /* 0x000fe4000ff3e0ff */
[----:B------:R-:W-:Y:S02]  /*4ec0*/  IADD3 R144, P0, R144, UR18, RZ ;  /* 0x0000001290907c10 */ /* 0x000fe4000ff1e0ff */
[----:B------:R-:W-:Y:S02]  /*4ed0*/  IADD3 R146, P4, R146, UR18, RZ ;  /* 0x0000001292927c10 */ /* 0x000fe4000ff9e0ff */
[----:B------:R-:W-:Y:S02]  /*4ee0*/  IADD3 R148, P5, R148, UR18, RZ ;  /* 0x0000001294947c10 */ /* 0x000fe4000ffbe0ff */
[----:B------:R-:W-:-:S02]  /*4ef0*/  IADD3.X R129, R41, UR19, RZ, P2, !PT ;  /* 0x0000001329817c10 */ /* 0x000fc400097fe4ff */
[----:B------:R-:W-:Y:S02]  /*4f00*/  CS2R R40, SRZ ;  /* 0x0000000000287805 */ /* 0x000fe4000001ff00 */
[----:B------:R-:W-:Y:S02]  /*4f10*/  IADD3.X R139, R31, UR19, RZ, P3, !PT ;  /* 0x000000131f8b7c10 */ /* 0x000fe40009ffe4ff */
[----:B------:R-:W-:Y:S02]  /*4f20*/  CS2R R30, SRZ ;  /* 0x00000000001e7805 */ /* 0x000fe4000001ff00 */
[----:B------:R-:W-:Y:S02]  /*4f30*/  IADD3 R140, P2, R29, UR18, RZ ;  /* 0x000000121d8c7c10 */ /* 0x000fe4000ff5e0ff */
[----:B------:R-:W-:Y:S02]  /*4f40*/  CS2R R28, SRZ ;  /* 0x00000000001c7805 */ /* 0x000fe4000001ff00 */
[----:B------:R-:W-:-:S02]  /*4f50*/  IADD3 R150, P3, R150, UR18, RZ ;  /* 0x0000001296967c10 */ /* 0x000fc4000ff7e0ff */
[----:B------:R-:W-:Y:S02]  /*4f60*/  IADD3.X R143, R143, UR19, RZ, P1, !PT ;  /* 0x000000138f8f7c10 */ /* 0x000fe40008ffe4ff */
[----:B------:R-:W-:Y:S02]  /*4f70*/  IADD3.X R145, R145, UR19, RZ, P0, !PT ;  /* 0x0000001391917c10 */ /* 0x000fe400087fe4ff */
[----:B------:R-:W-:Y:S02]  /*4f80*/  IADD3.X R147, R147, UR19, RZ, P4, !PT ;  /* 0x0000001393937c10 */ /* 0x000fe4000a7fe4ff */
[----:B------:R-:W-:Y:S02]  /*4f90*/  IADD3.X R149, R149, UR19, RZ, P5, !PT ;  /* 0x0000001395957c10 */ /* 0x000fe4000affe4ff */
[----:B------:R-:W-:Y:S02]  /*4fa0*/  IADD3 R154, P1, R154, UR18, RZ ;  /* 0x000000129a9a7c10 */ /* 0x000fe4000ff3e0ff */
[----:B------:R-:W-:-:S02]  /*4fb0*/  IADD3 R156, P0, R156, UR18, RZ ;  /* 0x000000129c9c7c10 */ /* 0x000fc4000ff1e0ff */
[----:B------:R-:W-:Y:S02]  /*4fc0*/  IADD3 R170, P4, R170, UR18, RZ ;  /* 0x00000012aaaa7c10 */ /* 0x000fe4000ff9e0ff */
[----:B------:R-:W-:Y:S02]  /*4fd0*/  IADD3 R176, P5, R176, UR18, RZ ;  /* 0x00000012b0b07c10 */ /* 0x000fe4000ffbe0ff */
[----:B------:R-:W-:Y:S02]  /*4fe0*/  IADD3.X R141, R141, UR19, RZ, P2, !PT ;  /* 0x000000138d8d7c10 */ /* 0x000fe400097fe4ff */
[----:B------:R-:W-:Y:S02]  /*4ff0*/  IADD3.X R151, R151, UR19, RZ, P3, !PT ;  /* 0x0000001397977c10 */ /* 0x000fe40009ffe4ff */
[----:B------:R-:W-:Y:S02]  /*5000*/  IADD3 R152, P2, R152, UR18, RZ ;  /* 0x0000001298987c10 */ /* 0x000fe4000ff5e0ff */
        /* <DEDUP_REMOVED lines=21> */
[----:B------:R-:W-:Y:S02]  /*5160*/  SHF.R.S32.HI R206, RZ, 0x1f, R13 ;  /* 0x0000001fffce7819 */ /* 0x000fe4000001140d */
[----:B------:R-:W-:Y:S02]  /*5170*/  SHF.R.S32.HI R208, RZ, 0x1f, R11 ;  /* 0x0000001fffd07819 */ /* 0x000fe4000001140b */
[----:B------:R-:W-:Y:S02]  /*5180*/  SHF.R.S32.HI R161, RZ, 0x1f, R10 ;  /* 0x0000001fffa17819 */ /* 0x000fe4000001140a */
[----:B------:R-:W-:-:S02]  /*5190*/  SHF.R.S32.HI R212, RZ, 0x1f, R9 ;  /* 0x0000001fffd47819 */ /* 0x000fc40000011409 */
[----:B------:R-:W-:Y:S02]  /*51a0*/  SHF.R.S32.HI R204, RZ, 0x1f, R7 ;  /* 0x0000001fffcc7819 */ /* 0x000fe40000011407 */
[----:B------:R-:W-:Y:S02]  /*51b0*/  IADD3.X R181, R181, UR19, RZ, P2, !PT ;  /* 0x00000013b5b57c10 */ /* 0x000fe400097fe4ff */
[----:B------:R-:W-:Y:S02]  /*51c0*/  IADD3.X R191, R191, UR19, RZ, P3, !PT ;  /* 0x00000013bfbf7c10 */ /* 0x000fe40009ffe4ff */
[----:B------:R-:W-:Y:S01]  /*51d0*/  IADD3 R192, P2, R192, UR18, RZ ;  /* 0x00000012c0c07c10 */ /* 0x000fe2000ff5e0ff */
[----:B------:R-:W-:Y:S01]  /*51e0*/  USHF.L.U64.HI UR18, UR20, 0x2, UR8 ;  /* 0x0000000214127899 */ /* 0x000fe20008010208 */
[----:B------:R-:W-:Y:S01]  /*51f0*/  IADD3 R202, P3, R202, UR14, RZ ;  /* 0x0000000ecaca7c10 */ /* 0x000fe2000ff7e0ff */
[----:B------:R-:W-:Y:S01]  /*5200*/  UMOV UR14, 0x1 ;  /* 0x00000001000e7882 */ /* 0x000fe20000000000 */
[----:B------:R-:W-:-:S02]  /*5210*/  IADD3.X R195, R27, UR19, RZ, P1, !PT ;  /* 0x000000131bc37c10 */ /* 0x000fc40008ffe4ff */
[----:B------:R-:W-:Y:S02]  /*5220*/  IADD3.X R197, R26, UR19, RZ, P0, !PT ;  /* 0x000000131ac57c10 */ /* 0x000fe400087fe4ff */
[----:B------:R-:W-:Y:S02]  /*5230*/  CS2R R26, SRZ ;  /* 0x00000000001a7805 */ /* 0x000fe4000001ff00 */
[----:B------:R-:W-:Y:S02]  /*5240*/  IADD3.X R199, R25, UR19, RZ, P4, !PT ;  /* 0x0000001319c77c10 */ /* 0x000fe4000a7fe4ff */
[----:B------:R-:W-:Y:S02]  /*5250*/  IADD3.X R201, R24, UR19, RZ, P5, !PT ;  /* 0x0000001318c97c10 */ /* 0x000fe4000affe4ff */
[----:B------:R-:W-:Y:S02]  /*5260*/  CS2R R24, SRZ ;  /* 0x0000000000187805 */ /* 0x000fe4000001ff00 */
[----:B------:R-:W-:-:S02]  /*5270*/  SHF.L.U64.HI R206, R13, 0x2, R206 ;  /* 0x000000020dce7819 */ /* 0x000fc400000102ce */
[----:B------:R-:W-:Y:S02]  /*5280*/  SHF.L.U64.HI R208, R11, 0x2, R208 ;  /* 0x000000020bd07819 */ /* 0x000fe400000102d0 */
[----:B------:R-:W-:Y:S02]  /*5290*/  SHF.L.U64.HI R210, R10, 0x2, R161 ;  /* 0x000000020ad27819 */ /* 0x000fe400000102a1 */
[----:B------:R-:W-:Y:S02]  /*52a0*/  SHF.L.U64.HI R212, R9, 0x2, R212 ;  /* 0x0000000209d47819 */ /* 0x000fe400000102d4 */
[----:B------:R-:W-:Y:S02]  /*52b0*/  SHF.L.U64.HI R204, R7, 0x2, R204 ;  /* 0x0000000207cc7819 */ /* 0x000fe400000102cc */
[----:B------:R-:W-:Y:S01]  /*52c0*/  IADD3.X R193, R193, UR19, RZ, P2, !PT ;  /* 0x00000013c1c17c10 */ /* 0x000fe200097fe4ff */
[----:B------:R-:W-:Y:S01]  /*52d0*/  USHF.L.U64.HI UR19, UR5, 0x2, UR9 ;  /* 0x0000000205137899 */ /* 0x000fe20008010209 */
[----:B------:R-:W-:Y:S01]  /*52e0*/  IADD3.X R203, R203, UR15, RZ, P3, !PT ;  /* 0x0000000fcbcb7c10 */ /* 0x000fe20009ffe4ff */
[----:B------:R-:W-:-:S10]  /*52f0*/  UMOV UR15, 0xffffffff ;  /* 0xffffffff000f7882 */ /* 0x000fd40000000000 */
.L_x_1:
[----:B------:R-:W-:Y:S01]  /*5300*/  UIADD3 UR15, UR15, 0x1, URZ ;  /* 0x000000010f0f7890 */ /* 0x000fe2000fffe03f */
[----:B------:R-:W-:-:S04]  /*5310*/  DEPBAR.LE SB0, 0x2 ;  /* 0x000080800000791a */ /* 0x000fc80000000000 */
[----:B------:R-:W-:Y:S01]  /*5320*/  BAR.SYNC.DEFER_BLOCKING 0x0 ;  /* 0x0000000000007b1d */ /* 0x000fe20000010000 */
[----:B------:R-:W-:Y:S01]  /*5330*/  UISETP.GT.AND UP0, UPT, UR15, 0x2, UPT ;  /* 0x000000020f00788c */ /* 0x000fe2000bf04270 */
[----:B------:R-:W-:Y:S01]  /*5340*/  ISETP.GE.AND P0, PT, R6, UR13, PT ;  /* 0x0000000d06007c0c */ /* 0x000fe2000bf06270 */
[----:B------:R-:W-:Y:S01]  /*5350*/  UIADD3 UR14, UR14, 0x1, URZ ;  /* 0x000000010e0e7890 */ /* 0x000fe2000fffe03f */
[----:B------:R-:W-:Y:S01]  /*5360*/  ISETP.GE.AND P2, PT, R12, UR13, PT ;  /* 0x0000000d0c007c0c */ /* 0x000fe2000bf46270 */
[----:B------:R-:W-:Y:S01]  /*5370*/  USEL UR15, UR15, URZ, !UP0 ;  /* 0x0000003f0f0f7287 */ /* 0x000fe2000c000000 */
[----:B------:R-:W-:Y:S01]  /*5380*/  ISETP.GE.AND P3, PT, R14, UR13, PT ;  /* 0x0000000d0e007c0c */ /* 0x000fe2000bf66270 */
[----:B------:R-:W-:Y:S01]  /*5390*/  UMOV UR11, 0x40000040 ;  /* 0x40000040000b7882 */ /* 0x000fe20000000000 */
[----:B------:R-:W-:Y:S01]  /*53a0*/  UMOV UR9, 0x40000040 ;  /* 0x4000004000097882 */ /* 0x000fe20000000000 */
[----:B------:R-:W-:Y:S01]  /*53b0*/  ULEA UR5, UR15, UR7, 0xd ;  /* 0x000000070f057291 */ /* 0x000fe2000f8e683f */
[----:B------:R-:W-:Y:S01]  /*53c0*/  ISETP.GE.AND P1, PT, R8, UR13, PT ;  /* 0x0000000d08007c0c */ /* 0x000fe2000bf26270 */
[----:B------:R-:W-:Y:S01]  /*53d0*/  ULEA UR6, UR15, UR7, 0xe ;  /* 0x000000070f067291 */ /* 0x000fe2000f8e703f */
[----:B------:R-:W-:Y:S01]  /*53e0*/  SEL R160, RZ, 0x4, P0 ;  /* 0x00000004ffa07807 */ /* 0x000fe20000000000 */
[----:B------:R-:W-:Y:S01]  /*53f0*/  UIADD3 UR5, UR5, 0xc000, URZ ;  /* 0x0000c00005057890 */ /* 0x000fe2000fffe03f */
[----:B------:R-:W-:Y:S01]  /*5400*/  SEL R162, RZ, 0x4, P2 ;  /* 0x00000004ffa27807 */ /* 0x000fe20001000000 */
[----:B------:R-:W-:Y:S01]  /*5410*/  USHF.R.U32.HI UR6, URZ, 0x4, UR6 ;  /* 0x000000043f067899 */ /* 0x000fe20008011606 */
[----:B------:R-:W-:Y:S01]  /*5420*/  SEL R163, RZ, 0x4, P3 ;  /* 0x00000004ffa37807 */ /* 0x000fe20001800000 */
[----:B------:R-:W-:Y:S01]  /*5430*/  USHF.R.U32.HI UR5, URZ, 0x4, UR5 ;  /* 0x000000043f057899 */ /* 0x000fe20008011605 */
[----:B------:R-:W-:Y:S01]  /*5440*/  SEL R161, RZ, 0x4, P1 ;  /* 0x00000004ffa17807 */ /* 0x000fe20000800000 */
[----:B------:R-:W-:-:S02]  /*5450*/  USGXT.U32 UR10, UR6, 0xe ;  /* 0x0000000e060a789a */ /* 0x000fc40008000000 */
[----:B------:R-:W-:Y:S01]  /*5460*/  USGXT.U32 UR8, UR5, 0xe ;  /* 0x0000000e0508789a */ /* 0x000fe20008000000 */
[----:B------:R-:W-:Y:S01]  /*5470*/  UMOV UR6, URZ ;  /* 0x0000003f00067c82 */ /* 0x000fe20008000000 */
[----:B------:R-:W-:Y:S01]  /*5480*/  WARPGROUP.ARRIVE ;  /* 0x00000000000079c5 */ /* 0x000fe20000000000 */
[----:B------:R-:W-:-:S06]  /*5490*/  UMOV UR5, URZ ;  /* 0x0000003f00057c82 */ /* 0x000fcc0008000000 */
[----:B------:R-:W-:Y:S01]  /*54a0*/  HGMMA.64x128x8.F32.TF32 R24, gdesc[UR8], R24 ;  /* 0x05e00000081879f0 */ /* 0x000fe20008702818 */
[----:B------:R-:W-:Y:S02]  /*54b0*/  UIADD3 UR10, UP1, UR10, 0x2, URZ ;  /* 0x000000020a0a7890 */ /* 0x000fe4000ff3e03f */
[----:B------:R-:W-:Y:S02]  /*54c0*/  UIADD3 UR8, UP0, UR8, 0x2, URZ ;  /* 0x0000000208087890 */ /* 0x000fe4000ff1e03f */
[----:B------:R-:W-:Y:S02]  /*54d0*/  UIADD3.X UR11, UR6, 0x40000040, URZ, UP1, !UPT ;  /* 0x40000040060b7890 */ /* 0x000fe40008ffe43f */
[----:B------:R-:W-:Y:S02]  /*54e0*/  UIADD3.X UR9, UR5, 0x40000040, URZ, UP0, !UPT ;  /* 0x4000004005097890 */ /* 0x000fe400087fe43f */
[----:B------:R-:W-:Y:S02]  /*54f0*/  UIADD3.64 UR26, UR10, 0x2, URZ ;  /* 0x000000020a1a7897 */ /* 0x000fe4000fffe03f */
[----:B------:R-:W-:-:S02]  /*5500*/  UIADD3.64 UR24, UR8, 0x2, URZ ;  /* 0x0000000208187897 */ /* 0x000fc4000fffe03f */
[----:B------:R-:W-:Y:S02]  /*5510*/  UISETP.GE.AND UP1, UPT, UR4, UR21, UPT ;  /* 0x000000150400728c */ /* 0x000fe4000bf26270 */
[----:B------:R-:W-:Y:S02]  /*5520*/  UISETP.GT.AND UP0, UPT, UR14, 0x2, UPT ;  /* 0x000000020e00788c */ /* 0x000fe4000bf04270 */
[----:B------:R-:W-:Y:S02]  /*5530*/  UIADD3 UR4, UR4, 0x1, URZ ;  /* 0x0000000104047890 */ /* 0x000fe4000fffe03f */
[----:B------:R-:W-:Y:S01]  /*5540*/  PLOP3.LUT P4, PT, PT, PT, UP1, 0x40, 0x0 ;  /* 0x000000000000781c */ /* 0x000fe20003f8e818 */
[----:B------:R-:W-:Y:S01]  /*5550*/  USEL UR14, UR14, URZ, !UP0 ;  /* 0x0000003f0e0e7287 */ /* 0x000fe2000c000000 */
[----:B------:R-:W-:Y:S01]  /*5560*/  PLOP3.LUT P6, PT, PT, PT, UP1, 0x40, 0x0 ;  /* 0x000000000000781c */ /* 0x000fe20003fce818 */
[----:B------:R-:W-:Y:S01]  /*5570*/  UISETP.NE.U32.AND UP0, UPT, UR12, UR4, UPT ;  /* 0x000000040c00728c */ /* 0x000fe2000bf05070 */
[----:B------:R-:W-:Y:S01]  /*5580*/  PLOP3.LUT P0, PT, PT, PT, UP1, 0x40, 0x0 ;  /* 0x000000000000781c */ /* 0x000fe20003f0e818 */
[----:B------:R-:W-:Y:S01]  /*5590*/  ULEA UR5, UR14, UR7, 0xd ;  /* 0x000000070e057291 */ /* 0x000fe2000f8e683f */
[----:B------:R-:W-:-:S02]  /*55a0*/  PLOP3.LUT P5, PT, PT, PT, UP1, 0x40, 0x0 ;  /* 0x000000000000781c */ /* 0x000fc40003fae818 */
[----:B------:R-:W-:Y:S02]  /*55b0*/  SEL R160, R160, RZ, P4 ;  /* 0x000000ffa0a07207 */ /* 0x000fe40002000000 */
[----:B------:R-:W-:Y:S01]  /*55c0*/  SEL R162, R162, RZ, P6 ;  /* 0x000000ffa2a27207 */ /* 0x000fe20003000000 */
[----:B------:R-:W-:Y:S01]  /*55d0*/  VIADD R169, R2, UR5 ;  /* 0x0000000502a97c36 */ /* 0x000fe20008000000 */
[----:B------:R-:W-:Y:S01]  /*55e0*/  SEL R163, R163, RZ, P0 ;  /* 0x000000ffa3a37207 */ /* 0x000fe20000000000 */
[----:B------:R-:W-:Y:S01]  /*55f0*/  VIADD R175, R100, UR5 ;  /* 0x0000000564af7c36 */ /* 0x000fe20008000000 */
[----:B------:R-:W-:Y:S01]  /*5600*/  ISETP.GE.AND P6, PT, R16, UR13, PT ;  /* 0x0000000d10007c0c */ /* 0x000fe2000bfc6270 */
[----:B------:R-:W-:Y:S01]  /*5610*/  VIADD R205, R101, UR5 ;  /* 0x0000000565cd7c36 */ /* 0x000fe20008000000 */
[----:B------:R-:W-:Y:S01]  /*5620*/  ISETP.GE.AND P0, PT, R17, UR13, PT ;  /* 0x0000000d11007c0c */ /* 0x000fe2000bf06270 */
[----:B------:R-:W-:Y:S01]  /*5630*/  VIADD R207, R104, UR5 ;  /* 0x0000000568cf7c36 */ /* 0x000fe20008000000 */
[----:B------:R-:W-:Y:S01]  /*5640*/  SEL R161, R161, RZ, P5 ;  /* 0x000000ffa1a17207 */ /* 0x000fe20002800000 */
[----:B------:R-:W-:Y:S01]  /*5650*/  VIADD R209, R105, UR5 ;  /* 0x0000000569d17c36 */ /* 0x000fe20008000000 */
[----:B------:R-:W-:-:S02]  /*5660*/  ISETP.NE.U32.AND P5, PT, R160, RZ, PT ;  /* 0x000000ffa000720c */ /* 0x000fc40003fa5070 */
[----:B------:R-:W-:Y:S02]  /*5670*/  ISETP.NE.U32.AND P2, PT, R162, RZ, PT ;  /* 0x000000ffa200720c */ /* 0x000fe40003f45070 */
[----:B------:R-:W-:Y:S02]  /*5680*/  SEL R160, RZ, 0x4, P6 ;  /* 0x00000004ffa07807 */ /* 0x000fe40003000000 */
[----:B------:R-:W-:Y:S02]  /*5690*/  PLOP3.LUT P1, PT, PT, PT, UP1, 0x40, 0x0 ;  /* 0x000000000000781c */ /* 0x000fe40003f2e818 */
[----:B------:R-:W-:Y:S02]  /*56a0*/  PLOP3.LUT P6, PT, PT, PT, UP1, 0x40, 0x0 ;  /* 0x000000000000781c */ /* 0x000fe40003fce818 */
[----:B------:R-:W-:Y:S02]  /*56b0*/  SEL R162, RZ, 0x4, P0 ;  /* 0x00000004ffa27807 */ /* 0x000fe40000000000 */
[----:B------:R-:W-:-:S02]  /*56c0*/  LEA R166, P0, R7, R202, 0x2 ;  /* 0x000000ca07a67211 */ /* 0x000fc400078010ff */
[----:B------:R-:W-:Y:S02]  /*56d0*/  ISETP.NE.U32.AND P4, PT, R161, RZ, PT ;  /* 0x000000ffa100720c */ /* 0x000fe40003f85070 */
[----:B------:R-:W-:Y:S01]  /*56e0*/  SEL R161, R160, RZ, P1 ;  /* 0x000000ffa0a17207 */ /* 0x000fe20000800000 */
[----:B------:R-:W-:Y:S01]  /*56f0*/  IMAD.X R167, R203, 0x1, R204, P0 ;  /* 0x00000001cba77824 */ /* 0x000fe200000e06cc */
[----:B------:R-:W-:Y:S02]  /*5700*/  SEL R162, R162, RZ, P6 ;  /* 0x000000ffa2a27207 */ /* 0x000fe40003000000 */
[-C--:B------:R-:W-:Y:S02]  /*5710*/  LEA R160, P6, R9, R202.reuse, 0x2 ;  /* 0x000000ca09a07211 */ /* 0x080fe400078c10ff */
[----:B------:R-:W-:Y:S02]  /*5720*/  ISETP.NE.U32.AND P0, PT, R161, RZ, PT ;  /* 0x000000ffa100720c */ /* 0x000fe40003f05070 */
[----:B------:R-:W-:Y:S01]  /*5730*/  ISETP.NE.U32.AND P3, PT, R163, RZ, PT ;  /* 0x000000ffa300720c */ /* 0x000fe20003f65070 */
[----:B------:R-:W-:Y:S01]  /*5740*/  IMAD.X R161, R203, 0x1, R212, P6 ;  /* 0x00000001cba17824 */ /* 0x000fe200030e06d4 */
[----:B------:R-:W-:-:S02]  /*5750*/  LEA R164, P6, R10, R202, 0x2 ;  /* 0x000000ca0aa47211 */ /* 0x000fc400078c10ff */
[----:B------:R-:W-:-:S03]  /*5760*/  ISETP.NE.U32.AND P1, PT, R162, RZ, PT ;  /* 0x000000ffa200720c */ /* 0x000fc60003f25070 */
[----:B------:R-:W-:Y:S01]  /*5770*/  IMAD.X R165, R203, 0x1, R210, P6 ;  /* 0x00000001cba57824 */ /* 0x000fe200030e06d2 */
[----:B------:R-:W-:Y:S01]  /*5780*/  LEA R162, P6, R11, R202, 0x2 ;  /* 0x000000ca0ba27211 */ /* 0x000fe200078c10ff */
[----:B------:R-:W-:Y:S01]  /*5790*/  HGMMA.64x128x8.F32.TF32 R24, gdesc[UR8], R24 ;  /* 0x05e00000081879f0 */ /* 0x000fe20008702818 */
[----:B------:R-:W-:Y:S02]  /*57a0*/  UIADD3.64 UR10, UR10, 0x4, URZ ;  /* 0x000000040a0a7897 */ /* 0x000fe4000fffe03f */
[----:B------:R-:W-:-:S09]  /*57b0*/  UIADD3.64 UR8, UR8, 0x4, URZ ;  /* 0x0000000408087897 */ /* 0x000fd2000fffe03f */
[----:B------:R-:W-:-:S12]  /*57c0*/  HGMMA.64x128x8.F32.TF32 R24, gdesc[UR24], R24 ;  /* 0x05e00000181879f0 */ /* 0x000fd80008702818 */
[----:B------:R-:W-:Y:S03]  /*57d0*/  HGMMA.64x128x8.F32.TF32 R24, gdesc[UR8], R24, gsb0 ;  /* 0x05e00000081879f0 */ /* 0x000fe60008002818 */
[----:B------:R-:W-:Y:S02]  /*57e0*/  WARPGROUP.DEPBAR.LE gsb0, 0x1 ;  /* 0x00008000000079c5 */ /* 0x000fe40000010100 */
[----:B------:R-:W-:Y:S06]  /*57f0*/  BAR.SYNC.DEFER_BLOCKING 0x0 ;  /* 0x0000000000007b1d */ /* 0x000fec0000010000 */
[----:B------:R-:W-:Y:S01]  /*5800*/  @!PT LDS RZ, [RZ] ;  /* 0x00000000fffff984 */ /* 0x000fe20000000800 */
[----:B------:R-:W-:Y:S01]  /*5810*/  @!PT LDS RZ, [RZ] ;  /* 0x00000000fffff984 */ /* 0x000fe20000000800 */
[----:B------:R-:W-:Y:S01]  /*5820*/  @!PT LDS RZ, [RZ] ;  /* 0x00000000fffff984 */ /* 0x000fe20000000800 */
[----:B------:R1:W-:Y:S01]  /*5830*/  LDGSTS.E [R169+0xc000], desc[UR16][R166.64], P5 ;  /* 0x0c000000a6a97fae */ /* 0x0003e2000a921850 */
[----:B------:R-:W-:-:S03]  /*5840*/  ISETP.GE.AND P5, PT, R89, UR13, PT ;  /* 0x0000000d59007c0c */ /* 0x000fc6000bfa6270 */
[----:B------:R2:W-:Y:S01]  /*5850*/  LDGSTS.E [R169+0xc008], desc[UR16][R160.64], P4 ;  /* 0x0c008000a0a97fae */ /* 0x0005e2000a121850 */
[----:B------:R-:W-:Y:S02]  /*5860*/  PLOP3.LUT P4, PT, PT, PT, UP1, 0x40, 0x0 ;  /* 0x000000000000781c */ /* 0x000fe40003f8e818 */
[----:B------:R-:W-:Y:S02]  /*5870*/  SEL R163, RZ, 0x4, P5 ;  /* 0x00000004ffa37807 */ /* 0x000fe40002800000 */
[----:B------:R-:W-:Y:S02]  /*5880*/  ISETP.GE.AND P5, PT, R90, UR13, PT ;  /* 0x0000000d5a007c0c */ /* 0x000fe4000bfa6270 */
[----:B------:R-:W-:Y:S01]  /*5890*/  SEL R168, R163, RZ, P4 ;  /* 0x000000ffa3a87207 */ /* 0x000fe20002000000 */
[----:B-1----:R-:W-:Y:S01]  /*58a0*/  VIADD R167, R91, UR5 ;  /* 0x000000055ba77c36 */ /* 0x002fe20008000000 */
[----:B------:R-:W-:Y:S01]  /*58b0*/  PLOP3.LUT P4, PT, PT, PT, UP1, 0x40, 0x0 ;  /* 0x000000000000781c */ /* 0x000fe20003f8e818 */
[----:B------:R-:W-:Y:S01]  /*58c0*/  IMAD.X R163, R203, 0x1, R208, P6 ;  /* 0x00000001cba37824 */ /* 0x000fe200030e06d0 */
[----:B------:R-:W-:-:S02]  /*58d0*/  SEL R166, RZ, 0x4, P5 ;  /* 0x00000004ffa67807 */ /* 0x000fc40002800000 */
[----:B------:R-:W-:Y:S01]  /*58e0*/  LDGSTS.E [R167+0xc000], desc[UR16][R164.64], P2 ;  /* 0x0c000000a4a77fae */ /* 0x000fe20009121850 */
[----:B------:R-:W-:Y:S02]  /*58f0*/  ISETP.NE.U32.AND P5, PT, R168, RZ, PT ;  /* 0x000000ffa800720c */ /* 0x000fe40003fa5070 */
[----:B------:R-:W-:Y:S01]  /*5900*/  SEL R166, R166, RZ, P4 ;  /* 0x000000ffa6a67207 */ /* 0x000fe20002000000 */
[----:B------:R1:W-:Y:S01]  /*5910*/  LDGSTS.E [R167+0xc008], desc[UR16][R162.64], P3 ;  /* 0x0c008000a2a77fae */ /* 0x0003e20009921850 */
[-C--:B--2---:R-:W-:Y:S02]  /*5920*/  LEA R160, P4, R13, R202.reuse, 0x2 ;  /* 0x000000ca0da07211 */ /* 0x084fe400078810ff */
[----:B------:R-:W-:Y:S02]  /*5930*/  ISETP.GE.AND P3, PT, R92, UR13, PT ;  /* 0x0000000d5c007c0c */ /* 0x000fe4000bf66270 */
[----:B------:R-:W-:Y:S01]  /*5940*/  ISETP.NE.U32.AND P2, PT, R166, RZ, PT ;  /* 0x000000ffa600720c */ /* 0x000fe20003f45070 */
[----:B------:R-:W-:Y:S01]  /*5950*/  IMAD.X R161, R203, 0x1, R206, P4 ;  /* 0x00000001cba17824 */ /* 0x000fe200020e06ce */
[----:B------:R-:W-:-:S02]  /*5960*/  IADD3 R168, P6, R18, R202, RZ ;  /* 0x000000ca12a87210 */ /* 0x000fc40007fde0ff */
[----:B------:R-:W-:Y:S02]  /*5970*/  SEL R166, RZ, 0x4, P3 ;  /* 0x00000004ffa67807 */ /* 0x000fe40001800000 */
[----:B------:R2:W-:Y:S01]  /*5980*/  LDGSTS.E [R175+0xc000], desc[UR16][R160.64], P0 ;  /* 0x0c000000a0af7fae */ /* 0x0005e20008121850 */
[----:B------:R-:W-:Y:S01]  /*5990*/  PLOP3.LUT P0, PT, PT, PT, UP1, 0x40, 0x0 ;  /* 0x000000000000781c */ /* 0x000fe20003f0e818 */
[----:B------:R-:W-:Y:S01]  /*59a0*/  IMAD.X R169, R203, 0x1, R111, P6 ;  /* 0x00000001cba97824 */ /* 0x000fe200030e066f */
[----:B------:R-:W-:Y:S02]  /*59b0*/  ISETP.GE.AND P3, PT, R93, UR13, PT ;  /* 0x0000000d5d007c0c */ /* 0x000fe4000bf66270 */
[----:B------:R-:W-:Y:S02]  /*59c0*/  ISETP.GE.AND P4, PT, R94, UR13, PT ;  /* 0x0000000d5e007c0c */ /* 0x000fe4000bf86270 */
[----:B------:R-:W-:Y:S01]  /*59d0*/  SEL R166, R166, RZ, P0 ;  /* 0x000000ffa6a67207 */ /* 0x000fe20000000000 */
[----:B------:R3:W-:Y:S01]  /*59e0*/  LDGSTS.E [R175+0xc008], desc[UR16][R168.64], P1 ;  /* 0x0c008000a8af7fae */ /* 0x0007e20008921850 */
[----:B------:R-:W-:-:S02]  /*59f0*/  PLOP3.LUT P6, PT, PT, PT, UP1, 0x40, 0x0 ;  /* 0x000000000000781c */ /* 0x000fc40003fce818 */
[----:B-1----:R-:W-:Y:S02]  /*5a00*/  SEL R162, RZ, 0x4, P3 ;  /* 0x00000004ffa27807 */ /* 0x002fe40001800000 */
[----:B------:R-:W-:Y:S02]  /*5a10*/  PLOP3.LUT P3, PT, PT, PT, UP1, 0x40, 0x0 ;  /* 0x000000000000781c */ /* 0x000fe40003f6e818 */
[----:B--2---:R-:W-:Y:S02]  /*5a20*/  SEL R160, RZ, 0x4, P4 ;  /* 0x00000004ffa07807 */ /* 0x004fe40002000000 */
[----:B------:R-:W-:Y:S02]  /*5a30*/  ISETP.NE.U32.AND P0, PT, R166, RZ, PT ;  /* 0x000000ffa600720c */ /* 0x000fe40003f05070 */
[----:B------:R-:W-:Y:S01]  /*5a40*/  SEL R162, R162, RZ, P6 ;  /* 0x000000ffa2a27207 */ /* 0x000fe20003000000 */
[----:B---3--:R-:W-:Y:S01]  /*5a50*/  VIADD R175, R102, UR5 ;  /* 0x0000000566af7c36 */ /* 0x008fe20008000000 */
[----:B------:R-:W-:Y:S01]  /*5a60*/  IADD3 R172, P6, R19, R202, RZ ;  /* 0x000000ca13ac7210 */ /* 0x000fe20007fde0ff */
[----:B------:R-:W-:Y:S01]  /*5a70*/  IMAD.U32 R169, RZ, RZ, UR20 ;  /* 0x00000014ffa97e24 */ /* 0x000fe2000f8e00ff */
[----:B------:R-:W-:-:S02]  /*5a80*/  SEL R161, R160, RZ, P3 ;  /* 0x000000ffa0a17207 */ /* 0x000fc40001800000 */
[-C--:B------:R-:W-:Y:S01]  /*5a90*/  IADD3 R166, P1, R20, R202.reuse, RZ ;  /* 0x000000ca14a67210 */ /* 0x080fe20007f3e0ff */
[----:B------:R-:W-:Y:S01]  /*5aa0*/  IMAD.X R173, R203, 0x1, R112, P6 ;  /* 0x00000001cbad7824 */ /* 0x000fe200030e0670 */
[----:B------:R-:W-:Y:S02]  /*5ab0*/  IADD3 R160, P3, R21, R202, RZ ;  /* 0x000000ca15a07210 */ /* 0x000fe40007f7e0ff */
[----:B------:R-:W-:Y:S01]  /*5ac0*/  ISETP.NE.U32.AND P6, PT, R161, RZ, PT ;  /* 0x000000ffa100720c */ /* 0x000fe20003fc5070 */
[C---:B------:R-:W-:Y:S01]  /*5ad0*/  IMAD.X R167, R203.reuse, 0x1, R113, P1 ;  /* 0x00000001cba77824 */ /* 0x040fe200008e0671 */
[----:B------:R-:W-:Y:S01]  /*5ae0*/  LDGSTS.E [R205+0xc000], desc[UR16][R172.64], P5 ;  /* 0x0c000000accd7fae */ /* 0x000fe2000a921850 */
[----:B------:R-:W-:Y:S01]  /*5af0*/  IMAD.X R161, R203, 0x1, R114, P3 ;  /* 0x00000001cba17824 */ /* 0x000fe200018e0672 */
[----:B------:R-:W-:Y:S02]  /*5b00*/  ISETP.GE.AND P1, PT, R96, UR13, PT ;  /* 0x0000000d60007c0c */ /* 0x000fe4000bf26270 */
[----:B------:R1:W-:Y:S01]  /*5b10*/  LDGSTS.E [R205+0xc008], desc[UR16][R166.64], P2 ;  /* 0x0c008000a6cd7fae */ /* 0x0003e20009121850 */
[----:B------:R-:W-:-:S02]  /*5b20*/  PLOP3.LUT P2, PT, PT, PT, UP1, 0x40, 0x0 ;  /* 0x000000000000781c */ /* 0x000fc40003f4e818 */
[----:B------:R-:W-:Y:S01]  /*5b30*/  ISETP.NE.U32.AND P4, PT, R162, RZ, PT ;  /* 0x000000ffa200720c */ /* 0x000fe20003f85070 */
[----:B------:R2:W-:Y:S01]  /*5b40*/  LDGSTS.E [R175+0xc000], desc[UR16][R160.64], P0 ;  /* 0x0c000000a0af7fae */ /* 0x0005e20008121850 */
[----:B------:R-:W-:Y:S02]  /*5b50*/  ISETP.GE.AND P0, PT, R95, UR13, PT ;  /* 0x0000000d5f007c0c */ /* 0x000fe4000bf06270 */
[-C--:B------:R-:W-:Y:S02]  /*5b60*/  IADD3 R164, P5, R22, R202.reuse, RZ ;  /* 0x000000ca16a47210 */ /* 0x080fe40007fbe0ff */
[----:B------:R-:W-:Y:S02]  /*5b70*/  SEL R163, RZ, 0x4, P0 ;  /* 0x00000004ffa37807 */ /* 0x000fe40000000000 */
[-C--:B------:R-:W-:Y:S01]  /*5b80*/  IADD3 R162, P3, R23, R202.reuse, RZ ;  /* 0x000000ca17a27210 */ /* 0x080fe20007f7e0ff */
[----:B------:R-:W-:Y:S01]  /*5b90*/  IMAD.X R165, R203, 0x1, R115, P5 ;  /* 0x00000001cba57824 */ /* 0x000fe200028e0673 */
[----:B------:R-:W-:Y:S01]  /*5ba0*/  SEL R163, R163, RZ, P2 ;  /* 0x000000ffa3a37207 */ /* 0x000fe20001000000 */
[----:B-1----:R-:W-:Y:S01]  /*5bb0*/  VIADD R205, R103, UR5 ;  /* 0x0000000567cd7c36 */ /* 0x002fe20008000000 */
[----:B------:R-:W-:Y:S01]  /*5bc0*/  PLOP3.LUT P2, PT, PT, PT, UP1, 0x40, 0x0 ;  /* 0x000000000000781c */ /* 0x000fe20003f4e818 */
[----:B--2---:R-:W-:Y:S01]  /*5bd0*/  IMAD.MOV.U32 R160, RZ, RZ, R202 ;  /* 0x000000ffffa07224 */ /* 0x004fe200078e00ca */
[----:B------:R-:W-:Y:S01]  /*5be0*/  SEL R166, RZ, 0x4, P1 ;  /* 0x00000004ffa67807 */ /* 0x000fe20000800000 */
[----:B------:R1:W-:Y:S01]  /*5bf0*/  LDGSTS.E [R175+0xc008], desc[UR16][R164.64], P4 ;  /* 0x0c008000a4af7fae */ /* 0x0003e2000a121850 */
[----:B------:R-:W-:Y:S01]  /*5c00*/  IADD3 R168, P0, R88, R202, RZ ;  /* 0x000000ca58a87210 */ /* 0x000fe20007f1e0ff */
[----:B------:R-:W-:Y:S01]  /*5c10*/  IMAD.MOV.U32 R161, RZ, RZ, R203 ;  /* 0x000000ffffa17224 */ /* 0x000fe200078e00cb */
[----:B------:R-:W-:Y:S01]  /*5c20*/  SEL R166, R166, RZ, P2 ;  /* 0x000000ffa6a67207 */ /* 0x000fe20001000000 */
[----:B------:R-:W-:Y:S01]  /*5c30*/  ULEA UR5, UR14, UR7, 0xe ;  /* 0x000000070e057291 */ /* 0x000fe2000f8e703f */
[----:B------:R-:W-:Y:S01]  /*5c40*/  ISETP.NE.U32.AND P2, PT, R163, RZ, PT ;  /* 0x000000ffa300720c */ /* 0x000fe20003f45070 */
[----:B------:R-:W-:Y:S01]  /*5c50*/  IMAD.X R163, R203, 0x1, R116, P3 ;  /* 0x00000001cba37824 */ /* 0x000fe200018e0674 */
[----:B------:R-:W-:Y:S01]  /*5c60*/  ISETP.NE.U32.AND P3, PT, R166, RZ, PT ;  /* 0x000000ffa600720c */ /* 0x000fe20003f65070 */
[----:B------:R-:W-:Y:S01]  /*5c70*/  IMAD.WIDE R216, R122, 0x4, R160 ;  /* 0x000000047ad87825 */ /* 0x000fe200078e02a0 */
[----:B------:R-:W-:-:S02]  /*5c80*/  PLOP3.LUT P5, PT, PT, PT, UP1, 0x40, 0x0 ;  /* 0x000000000000781c */ /* 0x000fc40003fae818 */
[----:B------:R2:W-:Y:S01]  /*5c90*/  LDGSTS.E [R205+0xc000], desc[UR16][R162.64], P6 ;  /* 0x0c000000a2cd7fae */ /* 0x0005e2000b121850 */
[----:B------:R-:W-:Y:S01]  /*5ca0*/  ISETP.GE.AND P6, PT, R97, UR13, PT ;  /* 0x0000000d61007c0c */ /* 0x000fe2000bfc6270 */
[--C-:B-1----:R-:W-:Y:S01]  /*5cb0*/  IMAD.WIDE R174, R121, 0x4, R160.reuse ;  /* 0x0000000479ae7825 */ /* 0x102fe200078e02a0 */
[----:B------:R-:W-:Y:S02]  /*5cc0*/  ISETP.GE.AND P4, PT, R98, UR13, PT ;  /* 0x0000000d62007c0c */ /* 0x000fe4000bf86270 */
[----:B------:R-:W-:Y:S01]  /*5cd0*/  SEL R166, RZ, 0x4, P6 ;  /* 0x00000004ffa67807 */ /* 0x000fe20003000000 */
[----:B------:R-:W-:Y:S01]  /*5ce0*/  IMAD.WIDE R172, R120, 0x4, R160 ;  /* 0x0000000478ac7825 */ /* 0x000fe200078e02a0 */
[----:B------:R-:W-:Y:S02]  /*5cf0*/  ISETP.GE.AND P6, PT, R99, UR13, PT ;  /* 0x0000000d63007c0c */ /* 0x000fe4000bfc6270 */
[----:B------:R-:W-:Y:S01]  /*5d00*/  LEA R202, P1, R169, R202, 0x2 ;  /* 0x000000caa9ca7211 */ /* 0x000fe200078210ff */
[----:B------:R-:W-:Y:S01]  /*5d10*/  IMAD.X R169, R203, 0x1, R117, P0 ;  /* 0x00000001cba97824 */ /* 0x000fe200000e0675 */
[----:B------:R-:W-:-:S02]  /*5d20*/  SEL R166, R166, RZ, P5 ;  /* 0x000000ffa6a67207 */ /* 0x000fc40002800000 */
[----:B------:R-:W-:Y:S01]  /*5d30*/  ISETP.GE.AND P5, PT, R4, UR13, PT ;  /* 0x0000000d04007c0c */ /* 0x000fe2000bfa6270 */
[----:B------:R-:W-:Y:S01]  /*5d40*/  UIADD3 UR13, UR13, -0x20, URZ ;  /* 0xffffffe00d0d7890 */ /* 0x000fe2000fffe03f */
[----:B------:R-:W-:Y:S01]  /*5d50*/  PLOP3.LUT P0, PT, PT, PT, UP1, 0x40, 0x0 ;  /* 0x000000000000781c */ /* 0x000fe20003f0e818 */
[----:B------:R1:W-:Y:S01]  /*5d60*/  LDGSTS.E [R205+0xc008], desc[UR16][R168.64], P2 ;  /* 0x0c008000a8cd7fae */ /* 0x0003e20009121850 */
[----:B------:R-:W-:Y:S02]  /*5d70*/  SEL R167, RZ, 0x4, P4 ;  /* 0x00000004ffa77807 */ /* 0x000fe40002000000 */
[----:B------:R-:W-:Y:S01]  /*5d80*/  PLOP3.LUT P4, PT, PT, PT, UP1, 0x40, 0x0 ;  /* 0x000000000000781c */ /* 0x000fe20003f8e818 */
[----:B------:R-:W-:Y:S01]  /*5d90*/  LDGSTS.E [R207+0xc000], desc[UR16][R216.64], P3 ;  /* 0x0c000000d8cf7fae */ /* 0x000fe20009921850 */
[----:B--2---:R-:W-:Y:S02]  /*5da0*/  SEL R162, RZ, 0x4, P6 ;  /* 0x00000004ffa27807 */ /* 0x004fe40003000000 */
[----:B------:R-:W-:-:S02]  /*5db0*/  SEL R163, RZ, 0x4, P5 ;  /* 0x00000004ffa37807 */ /* 0x000fc40002800000 */
[----:B------:R-:W-:Y:S02]  /*5dc0*/  SEL R167, R167, RZ, P0 ;  /* 0x000000ffa7a77207 */ /* 0x000fe40000000000 */
[----:B------:R-:W-:Y:S01]  /*5dd0*/  ISETP.NE.U32.AND P5, PT, R166, RZ, PT ;  /* 0x000000ffa600720c */ /* 0x000fe20003fa5070 */
[----:B-1----:R-:W-:Y:S01]  /*5de0*/  VIADD R205, R0, UR5 ;  /* 0x0000000500cd7c36 */ /* 0x002fe20008000000 */
[----:B------:R-:W-:Y:S02]  /*5df0*/  SEL R162, R162, RZ, P4 ;  /* 0x000000ffa2a27207 */ /* 0x000fe40002000000 */
[----:B------:R-:W-:Y:S02]  /*5e00*/  PLOP3.LUT P0, PT, PT, PT, UP1, 0x40, 0x0 ;  /* 0x000000000000781c */ /* 0x000fe40003f0e818 */
[----:B------:R-:W-:Y:S02]  /*5e10*/  IADD3 R164, P2, R15, R200, RZ ;  /* 0x000000c80fa47210 */ /* 0x000fe40007f5e0ff */
[----:B------:R-:W-:Y:S01]  /*5e20*/  ISETP.NE.U32.AND P4, PT, R167, RZ, PT ;  /* 0x000000ffa700720c */ /* 0x000fe20003f85070 */
[----:B------:R-:W-:Y:S01]  /*5e30*/  IMAD.WIDE R166, R119, 0x4, R160 ;  /* 0x0000000477a67825 */ /* 0x000fe200078e02a0 */
[----:B------:R-:W-:-:S02]  /*5e40*/  ISETP.NE.U32.AND P6, PT, R162, RZ, PT ;  /* 0x000000ffa200720c */ /* 0x000fc40003fc5070 */
[----:B------:R-:W-:Y:S01]  /*5e50*/  SEL R163, R163, RZ, P0 ;  /* 0x000000ffa3a37207 */ /* 0x000fe20000000000 */
[--C-:B------:R-:W-:Y:S01]  /*5e60*/  IMAD.X R165, R201, 0x1, R118.reuse, P2 ;  /* 0x00000001c9a57824 */ /* 0x100fe200010e0676 */
[C---:B------:R-:W-:Y:S01]  /*5e70*/  IADD3 R162, P3, R15.reuse, R196, RZ ;  /* 0x000000c40fa27210 */ /* 0x040fe20007f7e0ff */
[----:B------:R1:W-:Y:S01]  /*5e80*/  LDGSTS.E [R207+0xc008], desc[UR16][R174.64], P5 ;  /* 0x0c008000aecf7fae */ /* 0x0003e2000a921850 */
[----:B------:R-:W-:Y:S02]  /*5e90*/  IADD3 R160, P2, R15, R192, RZ ;  /* 0x000000c00fa07210 */ /* 0x000fe40007f5e0ff */
[----:B------:R-:W-:Y:S01]  /*5ea0*/  ISETP.NE.U32.AND P0, PT, R163, RZ, PT ;  /* 0x000000ffa300720c */ /* 0x000fe20003f05070 */
[--C-:B------:R-:W-:Y:S01]  /*5eb0*/  IMAD.X R163, R197, 0x1, R118.reuse, P3 ;  /* 0x00000001c5a37824 */ /* 0x100fe200018e0676 */
[----:B------:R-:W-:Y:S01]  /*5ec0*/  IADD3 R168, P3, R15, R188, RZ ;  /* 0x000000bc0fa87210 */ /* 0x000fe20007f7e0ff */
[----:B------:R-:W-:Y:S01]  /*5ed0*/  IMAD.X R161, R193, 0x1, R118, P2 ;  /* 0x00000001c1a17824 */ /* 0x000fe200010e0676 */
[----:B------:R2:W-:Y:S01]  /*5ee0*/  LDGSTS.E [R209+0xc000], desc[UR16][R172.64], P4 ;  /* 0x0c000000acd17fae */ /* 0x0005e2000a121850 */
[----:B------:R-:W-:-:S02]  /*5ef0*/  IADD3.X R203, R203, UR18, RZ, P1, !PT ;  /* 0x00000012cbcb7c10 */ /* 0x000fc40008ffe4ff */
[--C-:B------:R-:W-:Y:S01]  /*5f00*/  IMAD.X R169, R189, 0x1, R118.reuse, P3 ;  /* 0x00000001bda97824 */ /* 0x100fe200018e0676 */
[----:B------:R3:W-:Y:S01]  /*5f10*/  LDGSTS.E [R209+0xc008], desc[UR16][R166.64], P6 ;  /* 0x0c008000a6d17fae */ /* 0x0007e2000b121850 */
[----:B-1----:R-:W-:Y:S01]  /*5f20*/  IADD3 R174, P2, R15, R184, RZ ;  /* 0x000000b80fae7210 */ /* 0x002fe20007f5e0ff */
[----:B------:R-:W-:Y:S02]  /*5f30*/  VIADD R207, R106, UR5 ;  /* 0x000000056acf7c36 */ /* 0x000fe40008000000 */
[----:B------:R-:W0:Y:S02]  /*5f40*/  LDGDEPBAR ;  /* 0x00000000000079af */ /* 0x000e240000000000 */
[----:B------:R-:W-:Y:S01]  /*5f50*/  IMAD.X R175, R185, 0x1, R118, P2 ;  /* 0x00000001b9af7824 */ /* 0x000fe200010e0676 */
[C---:B--2---:R-:W-:Y:S01]  /*5f60*/  IADD3 R172, P3, R15.reuse, R180, RZ ;  /* 0x000000b40fac7210 */ /* 0x044fe20007f7e0ff */
[----:B------:R1:W-:Y:S01]  /*5f70*/  LDGSTS.E [R205], desc[UR16][R164.64], P0 ;  /* 0x00000000a4cd7fae */ /* 0x0003e20008121850 */
[----:B---3--:R-:W-:-:S03]  /*5f80*/  IADD3 R166, P2, R15, R176, RZ ;  /* 0x000000b00fa67210 */ /* 0x008fc60007f5e0ff */
[--C-:B------:R-:W-:Y:S01]  /*5f90*/  IMAD.X R173, R181, 0x1, R118.reuse, P3 ;  /* 0x00000001b5ad7824 */ /* 0x100fe200018e0676 */
[----:B------:R2:W-:Y:S01]  /*5fa0*/  LDGSTS.E [R205+0x400], desc[UR16][R162.64], P0 ;  /* 0x00400000a2cd7fae */ /* 0x0005e20008121850 */
[----:B------:R-:W-:-:S03]  /*5fb0*/  IMAD.X R167, R177, 0x1, R118, P2 ;  /* 0x00000001b1a77824 */ /* 0x000fc600010e0676 */
[----:B------:R3:W-:Y:S01]  /*5fc0*/  LDGSTS.E [R205+0x800], desc[UR16][R160.64], P0 ;  /* 0x00800000a0cd7fae */ /* 0x0007e20008121850 */
[----:B-1----:R-:W-:-:S03]  /*5fd0*/  IADD3 R164, P3, R15, R156, RZ ;  /* 0x0000009c0fa47210 */ /* 0x002fc60007f7e0ff */
[----:B------:R1:W-:Y:S01]  /*5fe0*/  LDGSTS.E [R205+0xc00], desc[UR16][R168.64], P0 ;  /* 0x00c00000a8cd7fae */ /* 0x0003e20008121850 */
[----:B--2---:R-:W-:Y:S01]  /*5ff0*/  IADD3 R162, P2, R15, R152, RZ ;  /* 0x000000980fa27210 */ /* 0x004fe20007f5e0ff */
[--C-:B------:R-:W-:Y:S02]  /*6000*/  IMAD.X R165, R157, 0x1, R118.reuse, P3 ;  /* 0x000000019da57824 */ /* 0x100fe400018e0676 */
[----:B------:R2:W-:Y:S01]  /*6010*/  LDGSTS.E [R205+0x1000], desc[UR16][R174.64], P0 ;  /* 0x01000000aecd7fae */ /* 0x0005e20008121850 */
[----:B---3--:R-:W-:Y:S01]  /*6020*/  IADD3 R160, P3, R15, R148, RZ ;  /* 0x000000940fa07210 */ /* 0x008fe20007f7e0ff */
[--C-:B------:R-:W-:Y:S02]  /*6030*/  IMAD.X R163, R153, 0x1, R118.reuse, P2 ;  /* 0x0000000199a37824 */ /* 0x100fe400010e0676 */
[----:B------:R3:W-:Y:S01]  /*6040*/  LDGSTS.E [R205+0x1400], desc[UR16][R172.64], P0 ;  /* 0x01400000accd7fae */ /* 0x0007e20008121850 */
[----:B-1----:R-:W-:Y:S01]  /*6050*/  IADD3 R168, P2, R15, R144, RZ ;  /* 0x000000900fa87210 */ /* 0x002fe20007f5e0ff */
[----:B------:R-:W-:-:S02]  /*6060*/  IMAD.X R161, R149, 0x1, R118, P3 ;  /* 0x0000000195a17824 */ /* 0x000fc400018e0676 */
[----:B------:R1:W-:Y:S02]  /*6070*/  LDGSTS.E [R205+0x1800], desc[UR16][R166.64], P0 ;  /* 0x01800000a6cd7fae */ /* 0x0003e40008121850 */
[----:B------:R-:W-:Y:S01]  /*6080*/  IMAD.X R169, R145, 0x1, R118, P2 ;  /* 0x0000000191a97824 */ /* 0x000fe200010e0676 */
[C---:B--2---:R-:W-:Y:S01]  /*6090*/  IADD3 R174, P3, R15.reuse, R140, RZ ;  /* 0x0000008c0fae7210 */ /* 0x044fe20007f7e0ff */
[----:B------:R2:W-:Y:S01]  /*60a0*/  LDGSTS.E [R205+0x1c00], desc[UR16][R164.64], P0 ;  /* 0x01c00000a4cd7fae */ /* 0x0005e20008121850 */
[----:B---3--:R-:W-:-:S03]  /*60b0*/  IADD3 R172, P2, R15, R136, RZ ;  /* 0x000000880fac7210 */ /* 0x008fc60007f5e0ff */
[--C-:B------:R-:W-:Y:S01]  /*60c0*/  IMAD.X R175, R141, 0x1, R118.reuse, P3 ;  /* 0x000000018daf7824 */ /* 0x100fe200018e0676 */
[----:B------:R3:W-:Y:S01]  /*60d0*/  LDGSTS.E [R205+0x2000], desc[UR16][R162.64], P0 ;  /* 0x02000000a2cd7fae */ /* 0x0007e20008121850 */
[----:B-1----:R-:W-:Y:S01]  /*60e0*/  IADD3 R166, P3, R15, R132, RZ ;  /* 0x000000840fa67210 */ /* 0x002fe20007f7e0ff */
[--C-:B------:R-:W-:Y:S02]  /*60f0*/  IMAD.X R173, R137, 0x1, R118.reuse, P2 ;  /* 0x0000000189ad7824 */ /* 0x100fe400010e0676 */
[----:B------:R1:W-:Y:S01]  /*6100*/  LDGSTS.E [R205+0x2400], desc[UR16][R160.64], P0 ;  /* 0x02400000a0cd7fae */ /* 0x0003e20008121850 */
[----:B--2---:R-:W-:Y:S01]  /*6110*/  IADD3 R164, P2, R15, R128, RZ ;  /* 0x000000800fa47210 */ /* 0x004fe20007f5e0ff */
[--C-:B------:R-:W-:Y:S02]  /*6120*/  IMAD.X R167, R133, 0x1, R118.reuse, P3 ;  /* 0x0000000185a77824 */ /* 0x100fe400018e0676 */
[----:B------:R2:W-:Y:S01]  /*6130*/  LDGSTS.E [R205+0x2800], desc[UR16][R168.64], P0 ;  /* 0x02800000a8cd7fae */ /* 0x0005e20008121850 */
[----:B---3--:R-:W-:Y:S01]  /*6140*/  IADD3 R162, P3, R15, R124, RZ ;  /* 0x0000007c0fa27210 */ /* 0x008fe20007f7e0ff */
[----:B------:R-:W-:-:S02]  /*6150*/  IMAD.X R165, R129, 0x1, R118, P2 ;  /* 0x0000000181a57824 */ /* 0x000fc400010e0676 */
[----:B------:R3:W-:Y:S01]  /*6160*/  LDGSTS.E [R205+0x2c00], desc[UR16][R174.64], P0 ;  /* 0x02c00000aecd7fae */ /* 0x0007e20008121850 */
[----:B------:R-:W-:Y:S02]  /*6170*/  IADD3 R124, P6, R124, UR22, RZ ;  /* 0x000000167c7c7c10 */ /* 0x000fe4000ffde0ff */
[----:B-1----:R-:W-:Y:S01]  /*6180*/  IADD3 R160, P2, R15, R198, RZ ;  /* 0x000000c60fa07210 */ /* 0x002fe20007f5e0ff */
[C-C-:B------:R-:W-:Y:S01]  /*6190*/  IMAD.X R163, R125.reuse, 0x1, R118.reuse, P3 ;  /* 0x000000017da37824 */ /* 0x140fe200018e0676 */
[----:B------:R1:W-:Y:S01]  /*61a0*/  LDGSTS.E [R205+0x3000], desc[UR16][R172.64], P0 ;  /* 0x03000000accd7fae */ /* 0x0003e20008121850 */
[----:B------:R-:W-:Y:S02]  /*61b0*/  IADD3.X R125, R125, UR19, RZ, P6, !PT ;  /* 0x000000137d7d7c10 */ /* 0x000fe4000b7fe4ff */
[----:B--2---:R-:W-:Y:S01]  /*61c0*/  IADD3 R168, P3, R15, R194, RZ ;  /* 0x000000c20fa87210 */ /* 0x004fe20007f7e0ff */
[----:B------:R-:W-:Y:S01]  /*61d0*/  IMAD.X R161, R199, 0x1, R118, P2 ;  /* 0x00000001c7a17824 */ /* 0x000fe200010e0676 */
[----:B------:R2:W-:Y:S01]  /*61e0*/  LDGSTS.E [R205+0x3400], desc[UR16][R166.64], P0 ;  /* 0x03400000a6cd7fae */ /* 0x0005e20008121850 */
[----:B------:R-:W-:-:S02]  /*61f0*/  IADD3 R136, P6, R136, UR22, RZ ;  /* 0x0000001688887c10 */ /* 0x000fc4000ffde0ff */
[----:B---3--:R-:W-:Y:S01]  /*6200*/  IADD3 R174, P2, R15, R190, RZ ;  /* 0x000000be0fae7210 */ /* 0x008fe20007f5e0ff */
[--C-:B------:R-:W-:Y:S01]  /*6210*/  IMAD.X R169, R195, 0x1, R118.reuse, P3 ;  /* 0x00000001c3a97824 */ /* 0x100fe200018e0676 */
[----:B------:R3:W-:Y:S01]  /*6220*/  LDGSTS.E [R205+0x3800], desc[UR16][R164.64], P0 ;  /* 0x03800000a4cd7fae */ /* 0x0007e20008121850 */
[----:B------:R-:W-:Y:S02]  /*6230*/  IADD3.X R137, R137, UR19, RZ, P6, !PT ;  /* 0x0000001389897c10 */ /* 0x000fe4000b7fe4ff */
[----:B-1----:R-:W-:Y:S01]  /*6240*/  IADD3 R172, P3, R15, R186, RZ ;  /* 0x000000ba0fac7210 */ /* 0x002fe20007f7e0ff */
[--C-:B------:R-:W-:Y:S01]  /*6250*/  IMAD.X R175, R191, 0x1, R118.reuse, P2 ;  /* 0x00000001bfaf7824 */ /* 0x100fe200010e0676 */
[----:B------:R1:W-:Y:S01]  /*6260*/  LDGSTS.E [R205+0x3c00], desc[UR16][R162.64], P0 ;  /* 0x03c00000a2cd7fae */ /* 0x0003e20008121850 */
[----:B------:R-:W-:Y:S02]  /*6270*/  IADD3 R148, P6, R148, UR22, RZ ;  /* 0x0000001694947c10 */ /* 0x000fe4000ffde0ff */
[----:B--2---:R-:W-:Y:S01]  /*6280*/  IADD3 R166, P2, R15, R182, RZ ;  /* 0x000000b60fa67210 */ /* 0x004fe20007f5e0ff */
[----:B------:R-:W-:Y:S01]  /*6290*/  IMAD.X R173, R187, 0x1, R118, P3 ;  /* 0x00000001bbad7824 */ /* 0x000fe200018e0676 */
[----:B------:R2:W-:Y:S01]  /*62a0*/  LDGSTS.E [R207+0x200], desc[UR16][R160.64], P0 ;  /* 0x00200000a0cf7fae */ /* 0x0005e20008121850 */
[----:B------:R-:W-:-:S02]  /*62b0*/  IADD3.X R149, R149, UR19, RZ, P6, !PT ;  /* 0x0000001395957c10 */ /* 0x000fc4000b7fe4ff */
[----:B---3--:R-:W-:Y:S01]  /*62c0*/  IADD3 R164, P3, R15, R178, RZ ;  /* 0x000000b20fa47210 */ /* 0x008fe20007f7e0ff */
[--C-:B------:R-:W-:Y:S01]  /*62d0*/  IMAD.X R167, R183, 0x1, R118.reuse, P2 ;  /* 0x00000001b7a77824 */ /* 0x100fe200010e0676 */
[----:B------:R3:W-:Y:S01]  /*62e0*/  LDGSTS.E [R207+0x600], desc[UR16][R168.64], P0 ;  /* 0x00600000a8cf7fae */ /* 0x0007e20008121850 */
[----:B------:R-:W-:Y:S02]  /*62f0*/  IADD3 R176, P6, R176, UR22, RZ ;  /* 0x00000016b0b07c10 */ /* 0x000fe4000ffde0ff */
[----:B-1----:R-:W-:Y:S01]  /*6300*/  IADD3 R162, P2, R15, R170, RZ ;  /* 0x000000aa0fa27210 */ /* 0x002fe20007f5e0ff */
[--C-:B------:R-:W-:Y:S01]  /*6310*/  IMAD.X R165, R179, 0x1, R118.reuse, P3 ;  /* 0x00000001b3a57824 */ /* 0x100fe200018e0676 */
        /* <DEDUP_REMOVED lines=21> */
[----:B-1----:R-:W-:Y:S02]  /*6470*/  IADD3 R164, P2, R15, R134, RZ ;  /* 0x000000860fa47210 */ /* 0x002fe40007f5e0ff */
[--C-:B------:R-:W-:Y:S01]  /*6480*/  IMAD.X R167, R139, 0x1, R118.reuse, P3 ;  /* 0x000000018ba77824 */ /* 0x100fe200018e0676 */
[----:B------:R1:W-:Y:S01]  /*6490*/  LDGSTS.E [R207+0x2200], desc[UR16][R168.64], P0 ;  /* 0x02200000a8cf7fae */ /* 0x0003e20008121850 */
[----:B--2---:R-:W-:Y:S01]  /*64a0*/  IADD3 R162, P3, R15, R130, RZ ;  /* 0x000000820fa27210 */ /* 0x004fe20007f7e0ff */
[--C-:B------:R-:W-:Y:S02]  /*64b0*/  IMAD.X R165, R135, 0x1, R118.reuse, P2 ;  /* 0x0000000187a57824 */ /* 0x100fe400010e0676 */
[----:B------:R2:W-:Y:S01]  /*64c0*/  LDGSTS.E [R207+0x2600], desc[UR16][R174.64], P0 ;  /* 0x02600000aecf7fae */ /* 0x0005e20008121850 */
[----:B---3--:R-:W-:Y:S01]  /*64d0*/  IADD3 R160, P4, R15, R126, RZ ;  /* 0x0000007e0fa07210 */ /* 0x008fe20007f9e0ff */
[--C-:B------:R-:W-:Y:S01]  /*64e0*/  IMAD.X R163, R131, 0x1, R118.reuse, P3 ;  /* 0x0000000183a37824 */ /* 0x100fe200018e0676 */
[----:B------:R-:W-:Y:S01]  /*64f0*/  IADD3 R126, P5, R126, UR22, RZ ;  /* 0x000000167e7e7c10 */ /* 0x000fe2000ffbe0ff */
[----:B------:R2:W-:Y:S01]  /*6500*/  LDGSTS.E [R207+0x2a00], desc[UR16][R172.64], P0 ;  /* 0x02a00000accf7fae */ /* 0x0005e20008121850 */
[----:B-1----:R-:W-:Y:S01]  /*6510*/  IADD3 R168, P2, R15, R214, RZ ;  /* 0x000000d60fa87210 */ /* 0x002fe20007f5e0ff */
[C-C-:B------:R-:W-:Y:S01]  /*6520*/  IMAD.X R161, R127.reuse, 0x1, R118.reuse, P4 ;  /* 0x000000017fa17824 */ /* 0x140fe200020e0676 */
[----:B------:R-:W-:Y:S01]  /*6530*/  IADD3.X R127, R127, UR19, RZ, P5, !PT ;  /* 0x000000137f7f7c10 */ /* 0x000fe2000affe4ff */
[----:B------:R2:W-:Y:S01]  /*6540*/  LDGSTS.E [R207+0x2e00], desc[UR16][R166.64], P0 ;  /* 0x02e00000a6cf7fae */ /* 0x0005e20008121850 */
[----:B------:R-:W-:Y:S01]  /*6550*/  IADD3 R138, P5, R138, UR22, RZ ;  /* 0x000000168a8a7c10 */ /* 0x000fe2000ffbe0ff */
[----:B------:R-:W-:Y:S01]  /*6560*/  IMAD.X R169, R123, 0x1, R118, P2 ;  /* 0x000000017ba97824 */ /* 0x000fe200010e0676 */
[----:B------:R-:W-:Y:S01]  /*6570*/  IADD3 R214, P4, R214, UR22, RZ ;  /* 0x00000016d6d67c10 */ /* 0x000fe2000ff9e0ff */
[----:B------:R2:W-:Y:S01]  /*6580*/  LDGSTS.E [R207+0x3200], desc[UR16][R164.64], P0 ;  /* 0x03200000a4cf7fae */ /* 0x0005e20008121850 */
[----:B------:R-:W-:-:S02]  /*6590*/  IADD3.X R139, R139, UR19, RZ, P5, !PT ;  /* 0x000000138b8b7c10 */ /* 0x000fc4000affe4ff */
[----:B------:R-:W-:Y:S01]  /*65a0*/  IADD3 R150, P5, R150, UR22, RZ ;  /* 0x0000001696967c10 */ /* 0x000fe2000ffbe0ff */
[----:B------:R2:W-:Y:S01]  /*65b0*/  LDGSTS.E [R207+0x3600], desc[UR16][R162.64], P0 ;  /* 0x03600000a2cf7fae */ /* 0x0005e20008121850 */
[----:B------:R-:W-:Y:S02]  /*65c0*/  IADD3.X R123, R123, UR19, RZ, P4, !PT ;  /* 0x000000137b7b7c10 */ /* 0x000fe4000a7fe4ff */
[----:B------:R-:W-:Y:S01]  /*65d0*/  IADD3 R128, P3, R128, UR22, RZ ;  /* 0x0000001680807c10 */ /* 0x000fe2000ff7e0ff */
[----:B------:R2:W-:Y:S01]  /*65e0*/  LDGSTS.E [R207+0x3a00], desc[UR16][R160.64], P0 ;  /* 0x03a00000a0cf7fae */ /* 0x0005e20008121850 */
[----:B------:R-:W-:Y:S02]  /*65f0*/  IADD3 R130, P2, R130, UR22, RZ ;  /* 0x0000001682827c10 */ /* 0x000fe4000ff5e0ff */
[----:B------:R-:W-:Y:S01]  /*6600*/  IADD3 R134, P4, R134, UR22, RZ ;  /* 0x0000001686867c10 */ /* 0x000fe2000ff9e0ff */
[----:B------:R2:W-:Y:S01]  /*6610*/  LDGSTS.E [R207+0x3e00], desc[UR16][R168.64], P0 ;  /* 0x03e00000a8cf7fae */ /* 0x0005e20008121850 */
[----:B------:R-:W-:-:S02]  /*6620*/  IADD3 R132, P0, R132, UR22, RZ ;  /* 0x0000001684847c10 */ /* 0x000fc4000ff1e0ff */
[----:B------:R-:W-:Y:S01]  /*6630*/  IADD3.X R151, R151, UR19, RZ, P5, !PT ;  /* 0x0000001397977c10 */ /* 0x000fe2000affe4ff */
[----:B------:R-:W0:Y:S01]  /*6640*/  LDGDEPBAR ;  /* 0x00000000000079af */ /* 0x000e220000000000 */
[----:B------:R-:W-:Y:S02]  /*6650*/  IADD3 R178, P5, R178, UR22, RZ ;  /* 0x00000016b2b27c10 */ /* 0x000fe4000ffbe0ff */
[----:B------:R-:W-:Y:S02]  /*6660*/  IADD3.X R129, R129, UR19, RZ, P3, !PT ;  /* 0x0000001381817c10 */ /* 0x000fe40009ffe4ff */
[----:B------:R-:W-:Y:S02]  /*6670*/  IADD3.X R131, R131, UR19, RZ, P2, !PT ;  /* 0x0000001383837c10 */ /* 0x000fe400097fe4ff */
[----:B------:R-:W-:Y:S02]  /*6680*/  IADD3.X R133, R133, UR19, RZ, P0, !PT ;  /* 0x0000001385857c10 */ /* 0x000fe400087fe4ff */
[----:B------:R-:W-:-:S02]  /*6690*/  IADD3.X R135, R135, UR19, RZ, P4, !PT ;  /* 0x0000001387877c10 */ /* 0x000fc4000a7fe4ff */
[----:B------:R-:W-:Y:S02]  /*66a0*/  IADD3 R140, P3, R140, UR22, RZ ;  /* 0x000000168c8c7c10 */ /* 0x000fe4000ff7e0ff */
[----:B------:R-:W-:Y:S02]  /*66b0*/  IADD3 R142, P2, R142, UR22, RZ ;  /* 0x000000168e8e7c10 */ /* 0x000fe4000ff5e0ff */
[----:B------:R-:W-:Y:S02]  /*66c0*/  IADD3 R144, P0, R144, UR22, RZ ;  /* 0x0000001690907c10 */ /* 0x000fe4000ff1e0ff */
[----:B------:R-:W-:Y:S02]  /*66d0*/  IADD3 R146, P4, R146, UR22, RZ ;  /* 0x0000001692927c10 */ /* 0x000fe4000ff9e0ff */
[----:B------:R-:W-:Y:S02]  /*66e0*/  IADD3.X R179, R179, UR19, RZ, P5, !PT ;  /* 0x00000013b3b37c10 */ /* 0x000fe4000affe4ff */
        /* <DEDUP_REMOVED lines=10> */
[----:B------:R-:W-:Y:S02]  /*6790*/  PLOP3.LUT P5, PT, PT, PT, UP0, 0x80, 0x0 ;  /* 0x000000000000781c */ /* 0x000fe40003faf008 */
[----:B------:R-:W-:Y:S02]  /*67a0*/  IADD3.X R153, R153, UR19, RZ, P3, !PT ;  /* 0x0000001399997c10 */ /* 0x000fe40009ffe4ff */
[----:B------:R-:W-:-:S02]  /*67b0*/  IADD3.X R155, R155, UR19, RZ, P2, !PT ;  /* 0x000000139b9b7c10 */ /* 0x000fc400097fe4ff */
[----:B------:R-:W-:Y:S02]  /*67c0*/  IADD3.X R157, R157, UR19, RZ, P0, !PT ;  /* 0x000000139d9d7c10 */ /* 0x000fe400087fe4ff */
[----:B------:R-:W-:Y:S02]  /*67d0*/  IADD3.X R171, R171, UR19, RZ, P4, !PT ;  /* 0x00000013abab7c10 */ /* 0x000fe4000a7fe4ff */
[----:B------:R-:W-:Y:S02]  /*67e0*/  IADD3 R180, P3, R180, UR22, RZ ;  /* 0x00000016b4b47c10 */ /* 0x000fe4000ff7e0ff */
[----:B------:R-:W-:Y:S02]  /*67f0*/  IADD3 R182, P2, R182, UR22, RZ ;  /* 0x00000016b6b67c10 */ /* 0x000fe4000ff5e0ff */
        /* <DEDUP_REMOVED lines=12> */
[----:B------:R-:W-:Y:S02]  /*68c0*/  IADD3.X R197, R197, UR19, RZ, P0, !PT ;  /* 0x00000013c5c57c10 */ /* 0x000fe400087fe4ff */
[----:B------:R-:W-:Y:S01]  /*68d0*/  IADD3.X R199, R199, UR19, RZ, P4, !PT ;  /* 0x00000013c7c77c10 */ /* 0x000fe2000a7fe4ff */
[----:B--2---:R-:W-:Y:S06]  /*68e0*/  @P5 BRA `(.L_x_1) ;  /* 0xffffffe800845947 */ /* 0x004fec000383ffff */
.L_x_0:
[----:B------:R-:W-:Y:S02]  /*68f0*/  WARPGROUP.DEPBAR.LE gsb0, 0x0 ;  /* 0x00008000000079c5 */ /* 0x000fe40000010000 */
[----:B------:R-:W-:-:S04]  /*6900*/  DEPBAR.LE SB0, 0x0 ;  /* 0x000080000000791a */ /* 0x000fc80000000000 */
[----:B------:R-:W-:Y:S01]  /*6910*/  LOP3.LUT R4, R108, 0x70, RZ, 0xc0, !PT ;  /* 0x000000706c047812 */ /* 0x000fe200078ec0ff */
[----:B------:R-:W-:Y:S01]  /*6920*/  ULDC UR4, c[0x0][0x244] ;  /* 0x0000910000047ab9 */ /* 0x000fe20000000800 */
[----:B------:R-:W-:Y:S01]  /*6930*/  IADD3 R109, R109, UR7, R110 ;  /* 0x000000076d6d7c10 */ /* 0x000fe2000fffe06e */
[----:B------:R-:W1:Y:S01]  /*6940*/  LDC R89, c[0x0][0x248] ;  /* 0x00009200ff597b82 */ /* 0x000e620000000800 */
[----:B------:R-:W-:Y:S02]  /*6950*/  LOP3.LUT R107, R107, 0x7f, RZ, 0xc0, !PT ;  /* 0x0000007f6b6b7812 */ /* 0x000fe400078ec0ff */
[----:B------:R-:W-:Y:S01]  /*6960*/  LOP3.LUT R176, R3, R6, RZ, 0xfc, !PT ;  /* 0x0000000603b07212 */ /* 0x000fe200078efcff */
[----:B------:R-:W-:-:S04]  /*6970*/  IMAD.IADD R109, R4, 0x1, R109 ;  /* 0x00000001046d7824 */ /* 0x000fc800078e026d */
[----:B------:R-:W-:Y:S01]  /*6980*/  BAR.SYNC.DEFER_BLOCKING 0x0 ;  /* 0x0000000000007b1d */ /* 0x000fe20000010000 */
[C-C-:B------:R-:W-:Y:S02]  /*6990*/  LOP3.LUT R212, R3.reuse, 0x2, R6.reuse, 0xfe, !PT ;  /* 0x0000000203d47812 */ /* 0x140fe400078efe06 */
[C-C-:B------:R-:W-:Y:S02]  /*69a0*/  LOP3.LUT R210, R3.reuse, 0x4, R6.reuse, 0xfe, !PT ;  /* 0x0000000403d27812 */ /* 0x140fe400078efe06 */
[C-C-:B------:R-:W-:Y:S02]  /*69b0*/  LOP3.LUT R208, R3.reuse, 0x6, R6.reuse, 0xfe, !PT ;  /* 0x0000000603d07812 */ /* 0x140fe400078efe06 */
[C-C-:B------:R-:W-:Y:S02]  /*69c0*/  LOP3.LUT R206, R3.reuse, 0x8, R6.reuse, 0xfe, !PT ;  /* 0x0000000803ce7812 */ /* 0x140fe400078efe06 */
[C-C-:B------:R-:W-:Y:S02]  /*69d0*/  LOP3.LUT R204, R3.reuse, 0xa, R6.reuse, 0xfe, !PT ;  /* 0x0000000a03cc7812 */ /* 0x140fe400078efe06 */
[----:B------:R-:W-:-:S02]  /*69e0*/  LOP3.LUT R202, R3, 0xc, R6, 0xfe, !PT ;  /* 0x0000000c03ca7812 */ /* 0x000fc400078efe06 */
[C-C-:B------:R-:W-:Y:S02]  /*69f0*/  LOP3.LUT R200, R3.reuse, 0xe, R6.reuse, 0xfe, !PT ;  /* 0x0000000e03c87812 */ /* 0x140fe400078efe06 */
[C-C-:B------:R-:W-:Y:S02]  /*6a00*/  LOP3.LUT R198, R3.reuse, 0x10, R6.reuse, 0xfe, !PT ;  /* 0x0000001003c67812 */ /* 0x140fe400078efe06 */
[C-C-:B------:R-:W-:Y:S02]  /*6a10*/  LOP3.LUT R196, R3.reuse, 0x12, R6.reuse, 0xfe, !PT ;  /* 0x0000001203c47812 */ /* 0x140fe400078efe06 */
[C-C-:B------:R-:W-:Y:S02]  /*6a20*/  LOP3.LUT R194, R3.reuse, 0x14, R6.reuse, 0xfe, !PT ;  /* 0x0000001403c27812 */ /* 0x140fe400078efe06 */
[C-C-:B------:R-:W-:Y:S02]  /*6a30*/  LOP3.LUT R192, R3.reuse, 0x16, R6.reuse, 0xfe, !PT ;  /* 0x0000001603c07812 */ /* 0x140fe400078efe06 */
[C-C-:B------:R-:W-:Y:S01]  /*6a40*/  LOP3.LUT R190, R3.reuse, 0x18, R6.reuse, 0xfe, !PT ;  /* 0x0000001803be7812 */ /* 0x140fe200078efe06 */
[----:B------:R-:W-:Y:S01]  /*6a50*/  STSM.16.M88.4 [R109], R24 ;  /* 0x000000186d007844 */ /* 0x000fe20000000200 */
[----:B------:R-:W-:-:S02]  /*6a60*/  LOP3.LUT R188, R3, 0x1a, R6, 0xfe, !PT ;  /* 0x0000001a03bc7812 */ /* 0x000fc400078efe06 */
        /* <DEDUP_REMOVED lines=49> */
[----:B------:R-:W-:Y:S02]  /*6d80*/  LOP3.LUT R184, R3, 0x1e, R6, 0xfe, !PT ;  /* 0x0000001e03b87812 */ /* 0x000fe400078efe06 */
[----:B------:R-:W-:Y:S01]  /*6d90*/  LEA R3, R107, UR7, 0x4 ;  /* 0x000000076b037c11 */ /* 0x000fe2000f8e20ff */
[----:B------:R-:W-:Y:S01]  /*6da0*/  BAR.SYNC.DEFER_BLOCKING 0x0 ;  /* 0x0000000000007b1d */ /* 0x000fe20000010000 */
[----:B------:R-:W-:-:S04]  /*6db0*/  ISETP.GE.AND P0, PT, R5, R158, PT ;  /* 0x0000009e0500720c */ /* 0x000fc80003f06270 */
[C---:B------:R-:W-:Y:S01]  /*6dc0*/  ISETP.LT.AND P3, PT, R176.reuse, R159, !P0 ;  /* 0x0000009fb000720c */ /* 0x040fe20004761270 */
[----:B-1----:R-:W-:Y:S01]  /*6dd0*/  IMAD R176, R176, R89, RZ ;  /* 0x00000059b0b07224 */ /* 0x002fe200078e02ff */
[C---:B------:R-:W-:Y:S01]  /*6de0*/  ISETP.LT.AND P1, PT, R212.reuse, R159, !P0 ;  /* 0x0000009fd400720c */ /* 0x040fe20004721270 */
[----:B------:R-:W-:Y:S01]  /*6df0*/  IMAD R212, R212, R89, RZ ;  /* 0x00000059d4d47224 */ /* 0x000fe200078e02ff */
[----:B------:R-:W1:Y:S01]  /*6e00*/  LDS.128 R8, [R3] ;  /* 0x0000000003087984 */ /* 0x000e620000000c00 */
[----:B------:R-:W-:Y:S06]  /*6e10*/  BAR.SYNC.DEFER_BLOCKING 0x0 ;  /* 0x0000000000007b1d */ /* 0x000fec0000010000 */
[----:B------:R-:W-:Y:S02]  /*6e20*/  STSM.16.M88.4 [R109], R28 ;  /* 0x0000001c6d007844 */ /* 0x000fe40000000200 */
[----:B------:R-:W-:Y:S06]  /*6e30*/  BAR.SYNC.DEFER_BLOCKING 0x0 ;  /* 0x0000000000007b1d */ /* 0x000fec0000010000 */
[----:B------:R-:W2:Y:S02]  /*6e40*/  LDS.128 R12, [R3] ;  /* 0x00000000030c7984 */ /* 0x000ea40000000c00 */
[----:B------:R-:W-:Y:S06]  /*6e50*/  BAR.SYNC.DEFER_BLOCKING 0x0 ;  /* 0x0000000000007b1d */ /* 0x000fec0000010000 */
[----:B------:R-:W-:Y:S02]  /*6e60*/  STSM.16.M88.4 [R109], R32 ;  /* 0x000000206d007844 */ /* 0x000fe40000000200 */
[----:B------:R-:W-:Y:S06]  /*6e70*/  BAR.SYNC.DEFER_BLOCKING 0x0 ;  /* 0x0000000000007b1d */ /* 0x000fec0000010000 */
[----:B------:R-:W3:Y:S02]  /*6e80*/  LDS.128 R16, [R3] ;  /* 0x0000000003107984 */ /* 0x000ee40000000c00 */
[----:B------:R-:W-:Y:S06]  /*6e90*/  BAR.SYNC.DEFER_BLOCKING 0x0 ;  /* 0x0000000000007b1d */ /* 0x000fec0000010000 */
[----:B------:R-:W-:Y:S02]  /*6ea0*/  STSM.16.M88.4 [R109], R36 ;  /* 0x000000246d007844 */ /* 0x000fe40000000200 */
[----:B------:R-:W-:Y:S06]  /*6eb0*/  BAR.SYNC.DEFER_BLOCKING 0x0 ;  /* 0x0000000000007b1d */ /* 0x000fec0000010000 */
[----:B------:R-:W4:Y:S02]  /*6ec0*/  LDS.128 R20, [R3] ;  /* 0x0000000003147984 */ /* 0x000f240000000c00 */
[----:B------:R-:W-:Y:S06]  /*6ed0*/  BAR.SYNC.DEFER_BLOCKING 0x0 ;  /* 0x0000000000007b1d */ /* 0x000fec0000010000 */
[----:B------:R-:W-:Y:S02]  /*6ee0*/  STSM.16.M88.4 [R109], R40 ;  /* 0x000000286d007844 */ /* 0x000fe40000000200 */
[----:B------:R-:W-:Y:S06]  /*6ef0*/  BAR.SYNC.DEFER_BLOCKING 0x0 ;  /* 0x0000000000007b1d */ /* 0x000fec0000010000 */
[----:B------:R-:W5:Y:S02]  /*6f00*/  LDS.128 R24, [R3] ;  /* 0x0000000003187984 */ /* 0x000f640000000c00 */
        /* <DEDUP_REMOVED lines=17> */
[----:B------:R1:W-:Y:S02]  /*7020*/  STSM.16.M88.4 [R109], R60 ;  /* 0x0000003c6d007844 */ /* 0x0003e40000000200 */
[----:B------:R-:W-:Y:S01]  /*7030*/  BAR.SYNC.DEFER_BLOCKING 0x0 ;  /* 0x0000000000007b1d */ /* 0x000fe20000010000 */
[----:B-1----:R-:W-:-:S05]  /*7040*/  IMAD R60, R5, UR4, RZ ;  /* 0x00000004053c7c24 */ /* 0x002fca000f8e02ff */
[----:B------:R-:W-:Y:S01]  /*7050*/  ULDC.64 UR4, c[0x0][0x220] ;  /* 0x0000880000047ab9 */ /* 0x000fe20000000a00 */
[----:B------:R-:W1:Y:S01]  /*7060*/  LDS.128 R44, [R3] ;  /* 0x00000000032c7984 */ /* 0x000e620000000c00 */
[----:B------:R-:W-:Y:S06]  /*7070*/  BAR.SYNC.DEFER_BLOCKING 0x0 ;  /* 0x0000000000007b1d */ /* 0x000fec0000010000 */
[----:B------:R2:W-:Y:S02]  /*7080*/  STSM.16.M88.4 [R109], R64 ;  /* 0x000000406d007844 */ /* 0x0005e40000000200 */
[----:B------:R-:W-:Y:S01]  /*7090*/  BAR.SYNC.DEFER_BLOCKING 0x0 ;  /* 0x0000000000007b1d */ /* 0x000fe20000010000 */
[----:B--2---:R-:W-:-:S04]  /*70a0*/  LEA R64, P2, R60, UR4, 0x2 ;  /* 0x000000043c407c11 */ /* 0x004fc8000f8410ff */
[----:B------:R-:W-:Y:S02]  /*70b0*/  LEA.HI.X.SX32 R65, R60, UR5, 0x2, P2 ;  /* 0x000000053c417c11 */ /* 0x000fe400090f16ff */
[C---:B------:R-:W-:Y:S01]  /*70c0*/  ISETP.LT.AND P2, PT, R210.reuse, R159, !P0 ;  /* 0x0000009fd200720c */ /* 0x040fe20004741270 */
[----:B------:R-:W-:Y:S01]  /*70d0*/  IMAD R210, R210, R89, RZ ;  /* 0x00000059d2d27224 */ /* 0x000fe200078e02ff */
[CC--:B------:R-:W-:Y:S01]  /*70e0*/  LEA R66, P4, R176.reuse, R64.reuse, 0x2 ;  /* 0x00000040b0427211 */ /* 0x0c0fe200078810ff */
[----:B------:R-:W2:Y:S03]  /*70f0*/  LDS.128 R48, [R3] ;  /* 0x0000000003307984 */ /* 0x000ea60000000c00 */
[----:B------:R-:W-:Y:S01]  /*7100*/  LEA.HI.X.SX32 R67, R176, R65, 0x2, P4 ;  /* 0x00000041b0437211 */ /* 0x000fe200020f16ff */
[----:B------:R-:W-:Y:S01]  /*7110*/  IMAD R176, R89, 0x20, R176 ;  /* 0x0000002059b07824 */ /* 0x000fe200078e02b0 */
[----:B------:R-:W-:Y:S06]  /*7120*/  BAR.SYNC.DEFER_BLOCKING 0x0 ;  /* 0x0000000000007b1d */ /* 0x000fec0000010000 */
[----:B------:R3:W-:Y:S02]  /*7130*/  STSM.16.M88.4 [R109], R68 ;  /* 0x000000446d007844 */ /* 0x0007e40000000200 */
[----:B------:R-:W-:Y:S01]  /*7140*/  BAR.SYNC.DEFER_BLOCKING 0x0 ;  /* 0x0000000000007b1d */ /* 0x000fe20000010000 */
[----:B---3--:R-:W-:-:S02]  /*7150*/  LEA R68, P5, R212, R64, 0x2 ;  /* 0x00000040d4447211 */ /* 0x008fc400078a10ff */
[----:B------:R-:W-:Y:S02]  /*7160*/  LEA R70, P4, R210, R64, 0x2 ;  /* 0x00000040d2467211 */ /* 0x000fe400078810ff */
[----:B------:R-:W-:Y:S02]  /*7170*/  LEA.HI.X.SX32 R69, R212, R65, 0x2, P5 ;  /* 0x00000041d4457211 */ /* 0x000fe400028f16ff */
[C---:B------:R-:W-:Y:S01]  /*7180*/  ISETP.LT.AND P5, PT, R208.reuse, R159, !P0 ;  /* 0x0000009fd000720c */ /* 0x040fe200047a1270 */
[----:B------:R-:W-:Y:S01]  /*7190*/  IMAD R208, R208, R89, RZ ;  /* 0x00000059d0d07224 */ /* 0x000fe200078e02ff */
[----:B------:R-:W-:Y:S02]  /*71a0*/  LEA.HI.X.SX32 R71, R210, R65, 0x2, P4 ;  /* 0x00000041d2477211 */ /* 0x000fe400020f16ff */
[C---:B------:R-:W-:Y:S01]  /*71b0*/  ISETP.LT.AND P4, PT, R206.reuse, R159, !P0 ;  /* 0x0000009fce00720c */ /* 0x040fe20004781270 */
[----:B------:R-:W-:Y:S01]  /*71c0*/  IMAD R206, R206, R89, RZ ;  /* 0x00000059cece7224 */ /* 0x000fe200078e02ff */
[----:B------:R-:W3:Y:S01]  /*71d0*/  LDS.128 R52, [R3] ;  /* 0x0000000003347984 */ /* 0x000ee20000000c00 */
[----:B------:R-:W-:Y:S06]  /*71e0*/  BAR.SYNC.DEFER_BLOCKING 0x0 ;  /* 0x0000000000007b1d */ /* 0x000fec0000010000 */
[----:B------:R4:W-:Y:S02]  /*71f0*/  STSM.16.M88.4 [R109], R72 ;  /* 0x000000486d007844 */ /* 0x0009e40000000200 */
[----:B------:R-:W-:Y:S06]  /*7200*/  BAR.SYNC.DEFER_BLOCKING 0x0 ;  /* 0x0000000000007b1d */ /* 0x000fec0000010000 */
[----:B------:R-:W3:Y:S02]  /*7210*/  LDS.128 R4, [R3] ;  /* 0x0000000003047984 */ /* 0x000ee40000000c00 */
[----:B------:R-:W-:Y:S06]  /*7220*/  BAR.SYNC.DEFER_BLOCKING 0x0 ;  /* 0x0000000000007b1d */ /* 0x000fec0000010000 */
[----:B------:R-:W-:Y:S02]  /*7230*/  STSM.16.M88.4 [R109], R76 ;  /* 0x0000004c6d007844 */ /* 0x000fe40000000200 */
        /* <DEDUP_REMOVED lines=9> */
[----:B------:R5:W-:Y:S01]  /*72d0*/  @P3 STG.E desc[UR16][R66.64], R8 ;  /* 0x0000000842003986 */ /* 0x000be2000c101910 */
[C---:B------:R-:W-:Y:S01]  /*72e0*/  ISETP.LT.AND P3, PT, R202.reuse, R159, !P0 ;  /* 0x0000009fca00720c */ /* 0x040fe20004761270 */
[----:B------:R-:W-:-:S02]  /*72f0*/  IMAD R202, R202, R89, RZ ;  /* 0x00000059caca7224 */ /* 0x000fc400078e02ff */
[----:B------:R1:W-:Y:S01]  /*7300*/  @P1 STG.E desc[UR16][R68.64], R9 ;  /* 0x0000000944001986 */ /* 0x0003e2000c101910 */
[----:B----4-:R-:W-:-:S03]  /*7310*/  LEA R72, P1, R208, R64, 0x2 ;  /* 0x00000040d0487211 */ /* 0x010fc600078210ff */
[----:B------:R4:W-:Y:S01]  /*7320*/  @P2 STG.E desc[UR16][R70.64], R10 ;  /* 0x0000000a46002986 */ /* 0x0009e2000c101910 */
[C---:B------:R-:W-:Y:S01]  /*7330*/  ISETP.LT.AND P2, PT, R204.reuse, R159, !P0 ;  /* 0x0000009fcc00720c */ /* 0x040fe20004741270 */
[----:B------:R-:W-:Y:S01]  /*7340*/  IMAD R204, R204, R89, RZ ;  /* 0x00000059cccc7224 */ /* 0x000fe200078e02ff */
[----:B------:R-:W-:Y:S02]  /*7350*/  LEA.HI.X.SX32 R73, R208, R65, 0x2, P1 ;  /* 0x00000041d0497211 */ /* 0x000fe400008f16ff */
[----:B-----5:R-:W-:-:S03]  /*7360*/  LEA R66, P1, R206, R64, 0x2 ;  /* 0x00000040ce427211 */ /* 0x020fc600078210ff */
[----:B------:R5:W-:Y:S01]  /*7370*/  @P5 STG.E desc[UR16][R72.64], R11 ;  /* 0x0000000b48005986 */ /* 0x000be2000c101910 */
[-C--:B------:R-:W-:Y:S02]  /*7380*/  LEA R8, P5, R204, R64.reuse, 0x2 ;  /* 0x00000040cc087211 */ /* 0x080fe400078a10ff */
[----:B------:R-:W-:Y:S02]  /*7390*/  LEA.HI.X.SX32 R67, R206, R65, 0x2, P1 ;  /* 0x00000041ce437211 */ /* 0x000fe400008f16ff */
[----:B-1----:R-:W-:Y:S02]  /*73a0*/  LEA R68, P6, R202, R64, 0x2 ;  /* 0x00000040ca447211 */ /* 0x002fe400078c10ff */
[C---:B------:R-:W-:Y:S01]  /*73b0*/  ISETP.LT.AND P1, PT, R200.reuse, R159, !P0 ;  /* 0x0000009fc800720c */ /* 0x040fe20004721270 */
[----:B------:R-:W-:Y:S01]  /*73c0*/  IMAD R200, R200, R89, RZ ;  /* 0x00000059c8c87224 */ /* 0x000fe200078e02ff */
[-C--:B------:R-:W-:Y:S01]  /*73d0*/  LEA.HI.X.SX32 R9, R204, R65.reuse, 0x2, P5 ;  /* 0x00000041cc097211 */ /* 0x080fe200028f16ff */
[----:B------:R-:W-:Y:S01]  /*73e0*/  @P4 STG.E desc[UR16][R66.64], R12 ;  /* 0x0000000c42004986 */ /* 0x000fe2000c101910 */
[----:B------:R-:W-:-:S02]  /*73f0*/  LEA.HI.X.SX32 R69, R202, R65, 0x2, P6 ;  /* 0x00000041ca457211 */ /* 0x000fc400030f16ff */
[-C--:B----4-:R-:W-:Y:S01]  /*7400*/  LEA R70, P4, R200, R64.reuse, 0x2 ;  /* 0x00000040c8467211 */ /* 0x090fe200078810ff */
[----:B------:R1:W-:Y:S01]  /*7410*/  @P2 STG.E desc[UR16][R8.64], R13 ;  /* 0x0000000d08002986 */ /* 0x0003e2000c101910 */
[C---:B------:R-:W-:Y:S01]  /*7420*/  ISETP.LT.AND P5, PT, R198.reuse, R159, !P0 ;  /* 0x0000009fc600720c */ /* 0x040fe200047a1270 */
[----:B------:R-:W-:Y:S01]  /*7430*/  IMAD R198, R198, R89, RZ ;  /* 0x00000059c6c67224 */ /* 0x000fe200078e02ff */
[----:B------:R-:W-:Y:S01]  /*7440*/  LEA.HI.X.SX32 R71, R200, R65, 0x2, P4 ;  /* 0x00000041c8477211 */ /* 0x000fe200020f16ff */
[----:B------:R4:W-:Y:S01]  /*7450*/  @P3 STG.E desc[UR16][R68.64], R14 ;  /* 0x0000000e44003986 */ /* 0x0009e2000c101910 */
[C---:B------:R-:W-:Y:S01]  /*7460*/  ISETP.LT.AND P3, PT, R196.reuse, R159, !P0 ;  /* 0x0000009fc400720c */ /* 0x040fe20004761270 */
[----:B------:R-:W-:Y:S01]  /*7470*/  IMAD R196, R196, R89, RZ ;  /* 0x00000059c4c47224 */ /* 0x000fe200078e02ff */
[----:B------:R-:W-:Y:S01]  /*7480*/  LEA R10, P2, R198, R64, 0x2 ;  /* 0x00000040c60a7211 */ /* 0x000fe200078410ff */
[----:B------:R2:W-:Y:S01]  /*7490*/  @P1 STG.E desc[UR16][R70.64], R15 ;  /* 0x0000000f46001986 */ /* 0x0005e2000c101910 */
[C---:B------:R-:W-:Y:S01]  /*74a0*/  ISETP.LT.AND P4, PT, R194.reuse, R159, !P0 ;  /* 0x0000009fc200720c */ /* 0x040fe20004781270 */
[----:B------:R-:W-:Y:S01]  /*74b0*/  IMAD R194, R194, R89, RZ ;  /* 0x00000059c2c27224 */ /* 0x000fe200078e02ff */
[----:B-----5:R-:W-:-:S02]  /*74c0*/  LEA.HI.X.SX32 R11, R198, R65, 0x2, P2 ;  /* 0x00000041c60b7211 */ /* 0x020fc400010f16ff */
[-C--:B-1----:R-:W-:Y:S02]  /*74d0*/  LEA R8, P1, R196, R64.reuse, 0x2 ;  /* 0x00000040c4087211 */ /* 0x082fe400078210ff */
[C---:B------:R-:W-:Y:S01]  /*74e0*/  ISETP.LT.AND P2, PT, R192.reuse, R159, !P0 ;  /* 0x0000009fc000720c */ /* 0x040fe20004741270 */
[----:B------:R-:W-:Y:S01]  /*74f0*/  IMAD R192, R192, R89, RZ ;  /* 0x00000059c0c07224 */ /* 0x000fe200078e02ff */
[-C--:B------:R-:W-:Y:S01]  /*7500*/  LEA.HI.X.SX32 R9, R196, R65.reuse, 0x2, P1 ;  /* 0x00000041c4097211 */ /* 0x080fe200008f16ff */
[----:B------:R1:W-:Y:S01]  /*7510*/  @P5 STG.E desc[UR16][R10.64], R16 ;  /* 0x000000100a005986 */ /* 0x0003e2000c101910 */
[-C--:B------:R-:W-:Y:S02]  /*7520*/  LEA R12, P6, R194, R64.reuse, 0x2 ;  /* 0x00000040c20c7211 */ /* 0x080fe400078c10ff */
[----:B----4-:R-:W-:Y:S01]  /*7530*/  LEA R14, P5, R192, R64, 0x2 ;  /* 0x00000040c00e7211 */ /* 0x010fe200078a10ff */
[----:B------:R4:W-:Y:S01]  /*7540*/  @P3 STG.E desc[UR16][R8.64], R17 ;  /* 0x0000001108003986 */ /* 0x0009e2000c101910 */
[----:B------:R-:W-:-:S02]  /*7550*/  LEA.HI.X.SX32 R13, R194, R65, 0x2, P6 ;  /* 0x00000041c20d7211 */ /* 0x000fc400030f16ff */
[C---:B------:R-:W-:Y:S01]  /*7560*/  ISETP.LT.AND P3, PT, R190.reuse, R159, !P0 ;  /* 0x0000009fbe00720c */ /* 0x040fe20004761270 */
[----:B------:R-:W-:Y:S01]  /*7570*/  IMAD R190, R190, R89, RZ ;  /* 0x00000059bebe7224 */ /* 0x000fe200078e02ff */
[----:B--2---:R-:W-:Y:S01]  /*7580*/  LEA.HI.X.SX32 R15, R192, R65, 0x2, P5 ;  /* 0x00000041c00f7211 */ /* 0x004fe200028f16ff */
[----:B------:R2:W-:Y:S01]  /*7590*/  @P4 STG.E desc[UR16][R12.64], R18 ;  /* 0x000000120c004986 */ /* 0x0005e2000c101910 */
[C---:B------:R-:W-:Y:S01]  /*75a0*/  ISETP.LT.AND P5, PT, R188.reuse, R159, !P0 ;  /* 0x0000009fbc00720c */ /* 0x040fe200047a1270 */
[----:B------:R-:W-:Y:S01]  /*75b0*/  IMAD R188, R188, R89, RZ ;  /* 0x00000059bcbc7224 */ /* 0x000fe200078e02ff */
[-C--:B-1----:R-:W-:Y:S01]  /*75c0*/  LEA R10, P4, R190, R64.reuse, 0x2 ;  /* 0x00000040be0a7211 */ /* 0x082fe200078810ff */
[----:B------:R-:W-:Y:S01]  /*75d0*/  @P2 STG.E desc[UR16][R14.64], R19 ;  /* 0x000000130e002986 */ /* 0x000fe2000c101910 */
[C---:B------:R-:W-:Y:S01]  /*75e0*/  ISETP.LT.AND P2, PT, R186.reuse, R159, !P0 ;  /* 0x0000009fba00720c */ /* 0x040fe20004741270 */
[----:B------:R-:W-:Y:S01]  /*75f0*/  IMAD R186, R186, R89, RZ ;  /* 0x00000059baba7224 */ /* 0x000fe200078e02ff */
[----:B------:R-:W-:Y:S01]  /*7600*/  LEA.HI.X.SX32 R11, R190, R65, 0x2, P4 ;  /* 0x00000041be0b7211 */ /* 0x000fe200020f16ff */
[----:B------:R-:W-:Y:S01]  /*7610*/  IMAD R16, R89, 0x2, R176 ;  /* 0x0000000259107824 */ /* 0x000fe200078e02b0 */
[----:B------:R-:W-:-:S02]  /*7620*/  LEA R66, P6, R188, R64, 0x2 ;  /* 0x00000040bc427211 */ /* 0x000fc400078c10ff */
[----:B------:R-:W-:Y:S01]  /*7630*/  ISETP.LT.AND P4, PT, R184, R159, !P0 ;  /* 0x0000009fb800720c */ /* 0x000fe20004781270 */
[----:B------:R1:W-:Y:S01]  /*7640*/  @P3 STG.E desc[UR16][R10.64], R20 ;  /* 0x000000140a003986 */ /* 0x0003e2000c101910 */
[-C--:B----4-:R-:W-:Y:S01]  /*7650*/  LEA R8, P3, R186, R64.reuse, 0x2 ;  /* 0x00000040ba087211 */ /* 0x090fe200078610ff */
[----:B------:R-:W-:Y:S01]  /*7660*/  IMAD R184, R184, R89, RZ ;  /* 0x00000059b8b87224 */ /* 0x000fe200078e02ff */
[-C--:B------:R-:W-:Y:S01]  /*7670*/  LEA.HI.X.SX32 R67, R188, R65.reuse, 0x2, P6 ;  /* 0x00000041bc437211 */ /* 0x080fe200030f16ff */
[----:B--2---:R-:W-:Y:S01]  /*7680*/  IMAD R18, R89, 0x2, R16 ;  /* 0x0000000259127824 */ /* 0x004fe200078e0210 */
[----:B------:R-:W-:Y:S02]  /*7690*/  LEA.HI.X.SX32 R9, R186, R65, 0x2, P3 ;  /* 0x00000041ba097211 */ /* 0x000fe400018f16ff */
[----:B------:R-:W-:Y:S01]  /*76a0*/  ISETP.LT.AND P1, PT, R182, R159, !P0 ;  /* 0x0000009fb600720c */ /* 0x000fe20004721270 */
[----:B------:R-:W-:Y:S01]  /*76b0*/  @P5 STG.E desc[UR16][R66.64], R21 ;  /* 0x0000001542005986 */ /* 0x000fe2000c101910 */
[----:B------:R-:W-:-:S02]  /*76c0*/  LEA R12, P6, R184, R64, 0x2 ;  /* 0x00000040b80c7211 */ /* 0x000fc400078c10ff */
[----:B------:R-:W-:Y:S01]  /*76d0*/  ISETP.LT.AND P5, PT, R180, R159, !P0 ;  /* 0x0000009fb400720c */ /* 0x000fe200047a1270 */
[----:B------:R2:W-:Y:S01]  /*76e0*/  @P2 STG.E desc[UR16][R8.64], R22 ;  /* 0x0000001608002986 */ /* 0x0005e2000c101910 */
[-C--:B-1----:R-:W-:Y:S02]  /*76f0*/  LEA R10, P2, R176, R64.reuse, 0x2 ;  /* 0x00000040b00a7211 */ /* 0x082fe400078410ff */
[-C--:B------:R-:W-:Y:S02]  /*7700*/  LEA.HI.X.SX32 R13, R184, R65.reuse, 0x2, P6 ;  /* 0x00000041b80d7211 */ /* 0x080fe400030f16ff */
[----:B------:R-:W-:Y:S02]  /*7710*/  LEA.HI.X.SX32 R11, R176, R65, 0x2, P2 ;  /* 0x00000041b00b7211 */ /* 0x000fe400010f16ff */
[----:B------:R-:W-:Y:S01]  /*7720*/  LEA R14, P6, R16, R64, 0x2 ;  /* 0x00000040100e7211 */ /* 0x000fe200078c10ff */
[----:B------:R1:W-:Y:S01]  /*7730*/  @P4 STG.E desc[UR16][R12.64], R23 ;  /* 0x000000170c004986 */ /* 0x0003e2000c101910 */
[----:B------:R-:W-:-:S02]  /*7740*/  ISETP.LT.AND P3, PT, R178, R159, !P0 ;  /* 0x0000009fb200720c */ /* 0x000fc40004761270 */
[----:B------:R-:W-:Y:S01]  /*7750*/  LEA.HI.X.SX32 R15, R16, R65, 0x2, P6 ;  /* 0x00000041100f7211 */ /* 0x000fe200030f16ff */
[----:B------:R4:W-:Y:S01]  /*7760*/  @P1 STG.E desc[UR16][R10.64], R24 ;  /* 0x000000180a001986 */ /* 0x0009e2000c101910 */
[C---:B------:R-:W-:Y:S01]  /*7770*/  IMAD R16, R89.reuse, 0x2, R18 ;  /* 0x0000000259107824 */ /* 0x040fe200078e0212 */
[-C--:B--2---:R-:W-:Y:S02]  /*7780*/  LEA R8, P1, R18, R64.reuse, 0x2 ;  /* 0x0000004012087211 */ /* 0x084fe400078210ff */
[----:B------:R-:W-:Y:S01]  /*7790*/  ISETP.LT.AND P4, PT, R174, R159, !P0 ;  /* 0x0000009fae00720c */ /* 0x000fe20004781270 */
[----:B------:R2:W-:Y:S01]  /*77a0*/  @P5 STG.E desc[UR16][R14.64], R25 ;  /* 0x000000190e005986 */ /* 0x0005e2000c101910 */
[----:B------:R-:W-:Y:S01]  /*77b0*/  LEA.HI.X.SX32 R9, R18, R65, 0x2, P1 ;  /* 0x0000004112097211 */ /* 0x000fe200008f16ff */
[----:B------:R-:W-:Y:S01]  /*77c0*/  IMAD R18, R89, 0x2, R16 ;  /* 0x0000000259127824 */ /* 0x000fe200078e0210 */
[----:B-1----:R-:W-:Y:S01]  /*77d0*/  LEA R12, P6, R16, R64, 0x2 ;  /* 0x00000040100c7211 */ /* 0x002fe200078c10ff */
[----:B------:R-:W1:Y:S01]  /*77e0*/  LDS.128 R20, [R3] ;  /* 0x0000000003147984 */ /* 0x000e620000000c00 */
[----:B------:R-:W-:-:S02]  /*77f0*/  ISETP.LT.AND P2, PT, R172, R159, !P0 ;  /* 0x0000009fac00720c */ /* 0x000fc40004741270 */
[----:B------:R-:W-:Y:S01]  /*7800*/  LEA.HI.X.SX32 R13, R16, R65, 0x2, P6 ;  /* 0x00000041100d7211 */ /* 0x000fe200030f16ff */
[----:B------:R5:W-:Y:S01]  /*7810*/  @P3 STG.E desc[UR16][R8.64], R26 ;  /* 0x0000001a08003986 */ /* 0x000be2000c101910 */
[C---:B------:R-:W-:Y:S01]  /*7820*/  IMAD R16, R89.reuse, 0x2, R18 ;  /* 0x0000000259107824 */ /* 0x040fe200078e0212 */
[-C--:B----4-:R-:W-:Y:S02]  /*7830*/  LEA R10, P3, R18, R64.reuse, 0x2 ;  /* 0x00000040120a7211 */ /* 0x090fe400078610ff */
[----:B------:R-:W-:Y:S01]  /*7840*/  ISETP.LT.AND P5, PT, R170, R159, !P0 ;  /* 0x0000009faa00720c */ /* 0x000fe200047a1270 */
[----:B------:R4:W-:Y:S01]  /*7850*/  @P4 STG.E desc[UR16][R12.64], R27 ;  /* 0x0000001b0c004986 */ /* 0x0009e2000c101910 */
[----:B------:R-:W-:Y:S01]  /*7860*/  LEA.HI.X.SX32 R11, R18, R65, 0x2, P3 ;  /* 0x00000041120b7211 */ /* 0x000fe200018f16ff */
[C---:B------:R-:W-:Y:S01]  /*7870*/  IMAD R18, R89.reuse, 0x2, R16 ;  /* 0x0000000259127824 */ /* 0x040fe200078e0210 */
[-C--:B--2---:R-:W-:Y:S02]  /*7880*/  LEA R14, P6, R16, R64.reuse, 0x2 ;  /* 0x00000040100e7211 */ /* 0x084fe400078c10ff */
[----:B------:R-:W-:Y:S01]  /*7890*/  ISETP.LT.AND P1, PT, R168, R159, !P0 ;  /* 0x0000009fa800720c */ /* 0x000fe20004721270 */
[----:B------:R2:W-:Y:S01]  /*78a0*/  @P2 STG.E desc[UR16][R10.64], R28 ;  /* 0x0000001c0a002986 */ /* 0x0005e2000c101910 */
[----:B------:R-:W-:Y:S01]  /*78b0*/  LEA.HI.X.SX32 R15, R16, R65, 0x2, P6 ;  /* 0x00000041100f7211 */ /* 0x000fe200030f16ff */
[----:B------:R-:W-:Y:S01]  /*78c0*/  IMAD R16, R89, 0x2, R18 ;  /* 0x0000000259107824 */ /* 0x000fe200078e0212 */
[----:B-----5:R-:W-:-:S02]  /*78d0*/  LEA R8, P2, R18, R64, 0x2 ;  /* 0x0000004012087211 */ /* 0x020fc400078410ff */
[----:B------:R-:W-:Y:S01]  /*78e0*/  ISETP.LT.AND P4, PT, R166, R159, !P0 ;  /* 0x0000009fa600720c */ /* 0x000fe20004781270 */
[----:B------:R5:W-:Y:S01]  /*78f0*/  @P5 STG.E desc[UR16][R14.64], R29 ;  /* 0x0000001d0e005986 */ /* 0x000be2000c101910 */
[----:B------:R-:W-:Y:S01]  /*7900*/  LEA.HI.X.SX32 R9, R18, R65, 0x2, P2 ;  /* 0x0000004112097211 */ /* 0x000fe200010f16ff */
[C---:B------:R-:W-:Y:S01]  /*7910*/  IMAD R18, R89.reuse, 0x2, R16 ;  /* 0x0000000259127824 */ /* 0x040fe200078e0210 */
[-C--:B----4-:R-:W-:Y:S02]  /*7920*/  LEA R12, P6, R16, R64.reuse, 0x2 ;  /* 0x00000040100c7211 */ /* 0x090fe400078c10ff */
[----:B------:R-:W-:Y:S01]  /*7930*/  ISETP.LT.AND P3, PT, R164, R159, !P0 ;  /* 0x0000009fa400720c */ /* 0x000fe20004761270 */
[----:B------:R4:W-:Y:S01]  /*7940*/  @P1 STG.E desc[UR16][R8.64], R30 ;  /* 0x0000001e08001986 */ /* 0x0009e2000c101910 */
[----:B------:R-:W-:Y:S01]  /*7950*/  LEA.HI.X.SX32 R13, R16, R65, 0x2, P6 ;  /* 0x00000041100d7211 */ /* 0x000fe200030f16ff */
[----:B------:R-:W-:Y:S01]  /*7960*/  IMAD R16, R89, 0x2, R18 ;  /* 0x0000000259107824 */ /* 0x000fe200078e0212 */
[----:B--2---:R-:W-:-:S02]  /*7970*/  LEA R10, P1, R18, R64, 0x2 ;  /* 0x00000040120a7211 */ /* 0x004fc400078210ff */
[----:B------:R-:W-:Y:S01]  /*7980*/  ISETP.LT.AND P5, PT, R162, R159, !P0 ;  /* 0x0000009fa200720c */ /* 0x000fe200047a1270 */
[----:B------:R2:W-:Y:S01]  /*7990*/  @P4 STG.E desc[UR16][R12.64], R31 ;  /* 0x0000001f0c004986 */ /* 0x0005e2000c101910 */
[----:B------:R-:W-:Y:S01]  /*79a0*/  LEA.HI.X.SX32 R11, R18, R65, 0x2, P1 ;  /* 0x00000041120b7211 */ /* 0x000fe200008f16ff */
[C---:B------:R-:W-:Y:S01]  /*79b0*/  IMAD R18, R89.reuse, 0x2, R16 ;  /* 0x0000000259127824 */ /* 0x040fe200078e0210 */
[-C--:B-----5:R-:W-:Y:S02]  /*79c0*/  LEA R14, P6, R16, R64.reuse, 0x2 ;  /* 0x00000040100e7211 */ /* 0x0a0fe400078c10ff */
[----:B------:R-:W-:Y:S01]  /*79d0*/  ISETP.LT.AND P2, PT, R160, R159, !P0 ;  /* 0x0000009fa000720c */ /* 0x000fe20004741270 */
[----:B------:R5:W-:Y:S01]  /*79e0*/  @P3 STG.E desc[UR16][R10.64], R32 ;  /* 0x000000200a003986 */ /* 0x000be2000c101910 */
[----:B------:R-:W-:Y:S01]  /*79f0*/  LEA.HI.X.SX32 R15, R16, R65, 0x2, P6 ;  /* 0x00000041100f7211 */ /* 0x000fe200030f16ff */
[----:B------:R-:W-:Y:S01]  /*7a00*/  IMAD R16, R89, 0x2, R18 ;  /* 0x0000000259107824 */ /* 0x000fe200078e0212 */
[----:B----4-:R-:W-:-:S02]  /*7a10*/  LEA R8, P3, R18, R64, 0x2 ;  /* 0x0000004012087211 */ /* 0x010fc400078610ff */
        /* <DEDUP_REMOVED lines=96> */
[----:B---3--:R2:W-:Y:S01]  /*8020*/  @P2 STG.E desc[UR16][R10.64], R52 ;  /* 0x000000340a002986 */ /* 0x0085e2000c101910 */
        /* <DEDUP_REMOVED lines=17> */
[-C--:B---3--:R-:W-:Y:S02]  /*8140*/  LEA R14, P6, R16, R64.reuse, 0x2 ;  /* 0x00000040100e7211 */ /* 0x088fe400078c10ff */
        /* <DEDUP_REMOVED lines=14> */
[----:B---3--:R-:W-:-:S02]  /*8230*/  LEA R10, P2, R18, R64, 0x2 ;  /* 0x00000040120a7211 */ /* 0x008fc400078410ff */
[----:B------:R-:W-:Y:S01]  /*8240*/  ISETP.LT.AND P5, PT, R104, R159, !P0 ;  /* 0x0000009f6800720c */ /* 0x000fe200047a1270 */
[C---:B----4-:R-:W-:Y:S01]  /*8250*/  IMAD R14, R89.reuse, 0x2, R16 ;  /* 0x00000002590e7824 */ /* 0x050fe200078e0210 */
[----:B------:R-:W-:Y:S01]  /*8260*/  LEA.HI.X.SX32 R11, R18, R65, 0x2, P2 ;  /* 0x00000041120b7211 */ /* 0x000fe200010f16ff */
[----:B------:R3:W-:Y:S01]  /*8270*/  @P4 STG.E desc[UR16][R12.64], R7 ;  /* 0x000000070c004986 */ /* 0x0007e2000c101910 */
[-C--:B------:R-:W-:Y:S02]  /*8280*/  LEA R4, P6, R16, R64.reuse, 0x2 ;  /* 0x0000004010047211 */ /* 0x080fe400078c10ff */
        /* <DEDUP_REMOVED lines=8> */
[C---:B---3--:R-:W-:Y:S01]  /*8310*/  IMAD R12, R89.reuse, 0x2, R16 ;  /* 0x00000002590c7824 */ /* 0x048fe200078e0210 */
[-C--:B------:R-:W-:Y:S02]  /*8320*/  LEA R6, P6, R16, R64.reuse, 0x2 ;  /* 0x0000004010067211 */ /* 0x080fe400078c10ff */
[-C--:B------:R-:W-:Y:S01]  /*8330*/  ISETP.LT.AND P2, PT, R98, R159.reuse, !P0 ;  /* 0x0000009f6200720c */ /* 0x080fe20004741270 */
[----:B------:R-:W-:Y:S01]  /*8340*/  IMAD R14, R89, 0x2, R12 ;  /* 0x00000002590e7824 */ /* 0x000fe200078e020c */
[----:B------:R3:W-:Y:S01]  /*8350*/  @P3 STG.E desc[UR16][R8.64], R58 ;  /* 0x0000003a08003986 */ /* 0x0007e2000c101910 */
[----:B------:R-:W-:Y:S02]  /*8360*/  ISETP.LT.AND P1, PT, R96, R159, !P0 ;  /* 0x0000009f6000720c */ /* 0x000fe40004721270 */
[----:B----4-:R-:W-:-:S02]  /*8370*/  LEA R10, P3, R12, R64, 0x2 ;  /* 0x000000400c0a7211 */ /* 0x010fc400078610ff */
[-C--:B------:R-:W-:Y:S01]  /*8380*/  LEA.HI.X.SX32 R7, R16, R65.reuse, 0x2, P6 ;  /* 0x0000004110077211 */ /* 0x080fe200030f16ff */
[C---:B------:R-:W-:Y:S01]  /*8390*/  IMAD R16, R89.reuse, 0x2, R14 ;  /* 0x0000000259107824 */ /* 0x040fe200078e020e */
[-C--:B--2---:R-:W-:Y:S02]  /*83a0*/  LEA R4, P6, R14, R64.reuse, 0x2 ;  /* 0x000000400e047211 */ /* 0x084fe400078c10ff */
[----:B------:R-:W-:Y:S01]  /*83b0*/  LEA.HI.X.SX32 R11, R12, R65, 0x2, P3 ;  /* 0x000000410c0b7211 */ /* 0x000fe200018f16ff */
[----:B------:R2:W-:Y:S01]  /*83c0*/  @P4 STG.E desc[UR16][R6.64], R59 ;  /* 0x0000003b06004986 */ /* 0x0005e2000c101910 */
[----:B------:R-:W-:Y:S01]  /*83d0*/  ISETP.LT.AND P3, PT, R0, R159, !P0 ;  /* 0x0000009f0000720c */ /* 0x000fe20004761270 */
[C---:B------:R-:W-:Y:S01]  /*83e0*/  IMAD R0, R89.reuse, 0x2, R16 ;  /* 0x0000000259007824 */ /* 0x040fe200078e0210 */
[----:B------:R-:W-:Y:S01]  /*83f0*/  LEA.HI.X.SX32 R5, R14, R65, 0x2, P6 ;  /* 0x000000410e057211 */ /* 0x000fe200030f16ff */
[----:B------:R4:W-:Y:S01]  /*8400*/  @P2 STG.E desc[UR16][R10.64], R60 ;  /* 0x0000003c0a002986 */ /* 0x0009e2000c101910 */
[-C--:B------:R-:W-:Y:S01]  /*8410*/  ISETP.LT.AND P5, PT, R94, R159.reuse, !P0 ;  /* 0x0000009f5e00720c */ /* 0x080fe200047a1270 */
[C---:B------:R-:W-:Y:S01]  /*8420*/  IMAD R14, R89.reuse, 0x2, R0 ;  /* 0x00000002590e7824 */ /* 0x040fe200078e0200 */
[-C--:B------:R-:W-:Y:S01]  /*8430*/  ISETP.LT.AND P4, PT, R88, R159.reuse, !P0 ;  /* 0x0000009f5800720c */ /* 0x080fe20004781270 */
[----:B------:R5:W-:Y:S01]  /*8440*/  @P1 STG.E desc[UR16][R4.64], R61 ;  /* 0x0000003d04001986 */ /* 0x000be2000c101910 */
[----:B---3--:R-:W-:Y:S01]  /*8450*/  LEA R8, P1, R0, R64, 0x2 ;  /* 0x0000004000087211 */ /* 0x008fe200078210ff */
[----:B------:R-:W-:Y:S01]  /*8460*/  IMAD R18, R89, 0x2, R14 ;  /* 0x0000000259127824 */ /* 0x000fe200078e020e */
[----:B------:R-:W-:-:S02]  /*8470*/  ISETP.LT.AND P2, PT, R92, R159, !P0 ;  /* 0x0000009f5c00720c */ /* 0x000fc40004741270 */
[-C--:B--2---:R-:W-:Y:S02]  /*8480*/  LEA R6, P6, R16, R64.reuse, 0x2 ;  /* 0x0000004010067211 */ /* 0x084fe400078c10ff */
[-C--:B------:R-:W-:Y:S02]  /*8490*/  LEA.HI.X.SX32 R9, R0, R65.reuse, 0x2, P1 ;  /* 0x0000004100097211 */ /* 0x080fe400008f16ff */
[-C--:B----4-:R-:W-:Y:S02]  /*84a0*/  LEA R10, P1, R18, R64.reuse, 0x2 ;  /* 0x00000040120a7211 */ /* 0x090fe400078210ff */
[-C--:B------:R-:W-:Y:S01]  /*84b0*/  LEA.HI.X.SX32 R7, R16, R65.reuse, 0x2, P6 ;  /* 0x0000004110077211 */ /* 0x080fe200030f16ff */
[C---:B------:R-:W-:Y:S01]  /*84c0*/  IMAD R16, R89.reuse, 0x2, R18 ;  /* 0x0000000259107824 */ /* 0x040fe200078e0212 */
[----:B------:R-:W-:Y:S02]  /*84d0*/  LEA R12, P6, R14, R64, 0x2 ;  /* 0x000000400e0c7211 */ /* 0x000fe400078c10ff */
[----:B------:R-:W-:Y:S01]  /*84e0*/  LEA.HI.X.SX32 R11, R18, R65, 0x2, P1 ;  /* 0x00000041120b7211 */ /* 0x000fe200008f16ff */
[----:B------:R-:W-:Y:S01]  /*84f0*/  IMAD R89, R89, 0x2, R16 ;  /* 0x0000000259597824 */ /* 0x000fe200078e0210 */
[-C--:B------:R-:W-:Y:S01]  /*8500*/  ISETP.LT.AND P1, PT, R2, R159.reuse, !P0 ;  /* 0x0000009f0200720c */ /* 0x080fe20004721270 */
[----:B------:R5:W-:Y:S01]  /*8510*/  @P5 STG.E desc[UR16][R6.64], R62 ;  /* 0x0000003e06005986 */ /* 0x000be2000c101910 */
[----:B------:R-:W-:-:S02]  /*8520*/  ISETP.LT.AND P0, PT, R90, R159, !P0 ;  /* 0x0000009f5a00720c */ /* 0x000fc40004701270 */
[----:B------:R-:W-:Y:S01]  /*8530*/  LEA.HI.X.SX32 R13, R14, R65, 0x2, P6 ;  /* 0x000000410e0d7211 */ /* 0x000fe200030f16ff */
[----:B------:R5:W-:Y:S01]  /*8540*/  @P4 STG.E desc[UR16][R8.64], R63 ;  /* 0x0000003f08004986 */ /* 0x000be2000c101910 */
[----:B------:R-:W-:-:S03]  /*8550*/  LEA R14, P6, R16, R64, 0x2 ;  /* 0x00000040100e7211 */ /* 0x000fc600078c10ff */
[----:B-1----:R5:W-:Y:S01]  /*8560*/  @P3 STG.E desc[UR16][R12.64], R20 ;  /* 0x000000140c003986 */ /* 0x002be2000c101910 */
[-C--:B------:R-:W-:Y:S02]  /*8570*/  LEA.HI.X.SX32 R15, R16, R65.reuse, 0x2, P6 ;  /* 0x00000041100f7211 */ /* 0x080fe400030f16ff */
[C---:B------:R-:W-:Y:S01]  /*8580*/  LEA R64, P6, R89.reuse, R64, 0x2 ;  /* 0x0000004059407211 */ /* 0x040fe200078c10ff */
[----:B------:R5:W-:Y:S03]  /*8590*/  @P2 STG.E desc[UR16][R10.64], R21 ;  /* 0x000000150a002986 */ /* 0x000be6000c101910 */
[----:B------:R-:W-:Y:S01]  /*85a0*/  LEA.HI.X.SX32 R65, R89, R65, 0x2, P6 ;  /* 0x0000004159417211 */ /* 0x000fe200030f16ff */
[----:B------:R5:W-:Y:S01]  /*85b0*/  @P1 STG.E desc[UR16][R14.64], R22 ;  /* 0x000000160e001986 */ /* 0x000be2000c101910 */
[----:B------:R-:W-:Y:S07]  /*85c0*/  @!P0 EXIT ;  /* 0x000000000000894d */ /* 0x000fee0003800000 */
[----:B------:R-:W-:Y:S01]  /*85d0*/  STG.E desc[UR16][R64.64], R23 ;  /* 0x0000001740007986 */ /* 0x000fe2000c101910 */
[----:B------:R-:W-:Y:S05]  /*85e0*/  EXIT ;  /* 0x000000000000794d */ /* 0x000fea0003800000 */
.L_x_2:
[----:B------:R-:W-:-:S00]  /*85f0*/  BRA `(.L_x_2) ;  /* 0xfffffffc00fc7947 */ /* 0x000fc0000383ffff */
[----:B------:R-:W-:-:S00]  /*8600*/  NOP ;  /* 0x0000000000007918 */ /* 0x000fc00000000000 */
[----:B------:R-:W-:-:S00]  /*8610*/  NOP ;  /* 0x0000000000007918 */ /* 0x000fc00000000000 */
[----:B------:R-:W-:-:S00]  /*8620*/  NOP ;  /* 0x0000000000007918 */ /* 0x000fc00000000000 */
[----:B------:R-:W-:-:S00]  /*8630*/  NOP ;  /* 0x0000000000007918 */ /* 0x000fc00000000000 */
[----:B------:R-:W-:-:S00]  /*8640*/  NOP ;  /* 0x0000000000007918 */ /* 0x000fc00000000000 */
[----:B------:R-:W-:-:S00]  /*8650*/  NOP ;  /* 0x0000000000007918 */ /* 0x000fc00000000000 */
[----:B------:R-:W-:-:S00]  /*8660*/  NOP ;  /* 0x0000000000007918 */ /* 0x000fc00000000000 */
[----:B------:R-:W-:-:S00]  /*8670*/  NOP ;  /* 0x0000000000007918 */ /* 0x000fc00000000000 */
.L_x_3:


//--------------------- .nv.shared.matmul_kernel  --------------------------
	.section	.nv.shared.matmul_kernel,"aw",@nobits
	.sectionflags	@""
	.align	16
	.zero		1024


//--------------------- .nv.shared.reserved.0     --------------------------
	.section	.nv.shared.reserved.0,"aw",@nobits
	.weak		__nv_reservedSMEM_offset_0_alias
	.size		__nv_reservedSMEM_offset_0_alias, 0, 0
	.other		__nv_reservedSMEM_offset_0_alias,@"STO_CUDA_RESERVED_SHARED STV_DEFAULT"
__nv_reservedSMEM_offset_0_alias:
	.zero		0


//--------------------- .nv.constant0.matmul_kernel --------------------------
	.section	.nv.constant0.matmul_kernel,"a",@progbits
	.sectionflags	@""
	.align	4
.nv.constant0.matmul_kernel:
	.zero		608


//--------------------- SYMBOLS --------------------------

	.type		.nv.reservedSmem.offset0,@object
	.size		.nv.reservedSmem.offset0,0x4
